//
// Generated by NVIDIA NVVM Compiler
//
// Compiler Build ID: CL-36424714
// Cuda compilation tools, release 13.0, V13.0.88
// Based on NVVM 20.0.0
//

.version 9.0
.target sm_100
.address_size 64

	// .globl	_Z12fill_1_blockPf
// mintile has been demoted
// _ZZ19get_final_min_arrayPfE7mintile has been demoted

.visible .entry _Z12fill_1_blockPf(
	.param .u64 .ptr .align 1 _Z12fill_1_blockPf_param_0
)
{
	.reg .b32 	%r<3>;
	.reg .b64 	%rd<5>;

	ld.param.u64 	%rd1, [_Z12fill_1_blockPf_param_0];
	cvta.to.global.u64 	%rd2, %rd1;
	mov.u32 	%r1, %tid.x;
	mul.wide.u32 	%rd3, %r1, 4;
	add.s64 	%rd4, %rd2, %rd3;
	mov.b32 	%r2, 1065353216;
	st.global.u32 	[%rd4], %r2;
	ret;

}
	// .globl	_Z12fill_0_blockPf
.visible .entry _Z12fill_0_blockPf(
	.param .u64 .ptr .align 1 _Z12fill_0_blockPf_param_0
)
{
	.reg .b32 	%r<3>;
	.reg .b64 	%rd<5>;

	ld.param.u64 	%rd1, [_Z12fill_0_blockPf_param_0];
	cvta.to.global.u64 	%rd2, %rd1;
	mov.u32 	%r1, %tid.x;
	mul.wide.u32 	%rd3, %r1, 4;
	add.s64 	%rd4, %rd2, %rd3;
	mov.b32 	%r2, 0;
	st.global.u32 	[%rd4], %r2;
	ret;

}
	// .globl	_Z9sum_arrayPfS_i
.visible .entry _Z9sum_arrayPfS_i(
	.param .u64 .ptr .align 1 _Z9sum_arrayPfS_i_param_0,
	.param .u64 .ptr .align 1 _Z9sum_arrayPfS_i_param_1,
	.param .u32 _Z9sum_arrayPfS_i_param_2
)
{
	.reg .pred 	%p<2>;
	.reg .b32 	%r<3>;
	.reg .b32 	%f<3>;
	.reg .b64 	%rd<7>;

	ld.param.u64 	%rd1, [_Z9sum_arrayPfS_i_param_0];
	ld.param.u64 	%rd2, [_Z9sum_arrayPfS_i_param_1];
	ld.param.u32 	%r2, [_Z9sum_arrayPfS_i_param_2];
	mov.u32 	%r1, %tid.x;
	setp.ge.s32 	%p1, %r1, %r2;
	@%p1 bra 	$L__BB2_2;
	cvta.to.global.u64 	%rd3, %rd1;
	cvta.to.global.u64 	%rd4, %rd2;
	mul.wide.u32 	%rd5, %r1, 4;
	add.s64 	%rd6, %rd3, %rd5;
	ld.global.f32 	%f1, [%rd6];
	atom.global.add.f32 	%f2, [%rd4], %f1;
$L__BB2_2:
	ret;

}
	// .globl	_Z13get_min_arrayPfS_
.visible .entry _Z13get_min_arrayPfS_(
	.param .u64 .ptr .align 1 _Z13get_min_arrayPfS__param_0,
	.param .u64 .ptr .align 1 _Z13get_min_arrayPfS__param_1
)
{
	.reg .pred 	%p<6>;
	.reg .b32 	%r<13>;
	.reg .b32 	%f<5>;
	.reg .b64 	%rd<9>;
	// demoted variable
	.shared .align 4 .b8 mintile[128];
	ld.param.u64 	%rd2, [_Z13get_min_arrayPfS__param_0];
	ld.param.u64 	%rd1, [_Z13get_min_arrayPfS__param_1];
	cvta.to.global.u64 	%rd3, %rd2;
	mov.u32 	%r1, %tid.x;
	mov.u32 	%r2, %ctaid.x;
	mov.u32 	%r12, %ntid.x;
	mad.lo.s32 	%r7, %r2, %r12, %r1;
	mul.wide.u32 	%rd4, %r7, 4;
	add.s64 	%rd5, %rd3, %rd4;
	ld.global.f32 	%f2, [%rd5];
	shl.b32 	%r8, %r1, 2;
	mov.u32 	%r9, mintile;
	add.s32 	%r4, %r9, %r8;
	st.shared.f32 	[%r4], %f2;
	bar.sync 	0;
	setp.lt.u32 	%p1, %r12, 2;
	@%p1 bra 	$L__BB3_5;
$L__BB3_1:
	mov.u32 	%r5, %r12;
	shr.u32 	%r12, %r5, 1;
	setp.ge.u32 	%p2, %r1, %r12;
	@%p2 bra 	$L__BB3_4;
	shl.b32 	%r10, %r12, 2;
	add.s32 	%r11, %r4, %r10;
	ld.shared.f32 	%f1, [%r11];
	ld.shared.f32 	%f3, [%r4];
	setp.geu.f32 	%p3, %f1, %f3;
	@%p3 bra 	$L__BB3_4;
	st.shared.f32 	[%r4], %f1;
$L__BB3_4:
	bar.sync 	0;
	setp.gt.u32 	%p4, %r5, 3;
	@%p4 bra 	$L__BB3_1;
$L__BB3_5:
	setp.ne.s32 	%p5, %r1, 0;
	@%p5 bra 	$L__BB3_7;
	ld.shared.f32 	%f4, [mintile];
	cvta.to.global.u64 	%rd6, %rd1;
	mul.wide.u32 	%rd7, %r2, 4;
	add.s64 	%rd8, %rd6, %rd7;
	st.global.f32 	[%rd8], %f4;
$L__BB3_7:
	ret;

}
	// .globl	_Z19get_final_min_arrayPf
.visible .entry _Z19get_final_min_arrayPf(
	.param .u64 .ptr .align 1 _Z19get_final_min_arrayPf_param_0
)
{
	.reg .pred 	%p<6>;
	.reg .b32 	%r<13>;
	.reg .b32 	%f<5>;
	.reg .b64 	%rd<7>;
	// demoted variable
	.shared .align 4 .b8 _ZZ19get_final_min_arrayPfE7mintile[128];
	ld.param.u64 	%rd2, [_Z19get_final_min_arrayPf_param_0];
	cvta.to.global.u64 	%rd1, %rd2;
	mov.u32 	%r1, %tid.x;
	mov.u32 	%r2, %ctaid.x;
	mov.u32 	%r12, %ntid.x;
	mad.lo.s32 	%r7, %r2, %r12, %r1;
	mul.wide.u32 	%rd3, %r7, 4;
	add.s64 	%rd4, %rd1, %rd3;
	ld.global.f32 	%f2, [%rd4];
	shl.b32 	%r8, %r1, 2;
	mov.u32 	%r9, _ZZ19get_final_min_arrayPfE7mintile;
	add.s32 	%r4, %r9, %r8;
	st.shared.f32 	[%r4], %f2;
	bar.sync 	0;
	setp.lt.u32 	%p1, %r12, 2;
	@%p1 bra 	$L__BB4_5;
$L__BB4_1:
	mov.u32 	%r5, %r12;
	shr.u32 	%r12, %r5, 1;
	setp.ge.u32 	%p2, %r1, %r12;
	@%p2 bra 	$L__BB4_4;
	shl.b32 	%r10, %r12, 2;
	add.s32 	%r11, %r4, %r10;
	ld.shared.f32 	%f1, [%r11];
	ld.shared.f32 	%f3, [%r4];
	setp.geu.f32 	%p3, %f1, %f3;
	@%p3 bra 	$L__BB4_4;
	st.shared.f32 	[%r4], %f1;
$L__BB4_4:
	bar.sync 	0;
	setp.gt.u32 	%p4, %r5, 3;
	@%p4 bra 	$L__BB4_1;
$L__BB4_5:
	setp.ne.s32 	%p5, %r1, 0;
	@%p5 bra 	$L__BB4_7;
	ld.shared.f32 	%f4, [_ZZ19get_final_min_arrayPfE7mintile];
	mul.wide.u32 	%rd5, %r2, 4;
	add.s64 	%rd6, %rd1, %rd5;
	st.global.f32 	[%rd6], %f4;
$L__BB4_7:
	ret;

}
	// .globl	_Z9convolutePfS_S_ii
.visible .entry _Z9convolutePfS_S_ii(
	.param .u64 .ptr .align 1 _Z9convolutePfS_S_ii_param_0,
	.param .u64 .ptr .align 1 _Z9convolutePfS_S_ii_param_1,
	.param .u64 .ptr .align 1 _Z9convolutePfS_S_ii_param_2,
	.param .u32 _Z9convolutePfS_S_ii_param_3,
	.param .u32 _Z9convolutePfS_S_ii_param_4
)
{
	.reg .pred 	%p<55>;
	.reg .b32 	%r<43>;
	.reg .b32 	%f<96>;
	.reg .b64 	%rd<47>;

	ld.param.u64 	%rd7, [_Z9convolutePfS_S_ii_param_0];
	ld.param.u64 	%rd8, [_Z9convolutePfS_S_ii_param_1];
	ld.param.u64 	%rd6, [_Z9convolutePfS_S_ii_param_2];
	ld.param.u32 	%r28, [_Z9convolutePfS_S_ii_param_3];
	ld.param.u32 	%r29, [_Z9convolutePfS_S_ii_param_4];
	cvta.to.global.u64 	%rd1, %rd8;
	cvta.to.global.u64 	%rd2, %rd7;
	mov.u32 	%r30, %ctaid.x;
	mov.u32 	%r31, %ntid.x;
	mov.u32 	%r32, %tid.x;
	mad.lo.s32 	%r1, %r30, %r31, %r32;
	shr.u32 	%r33, %r29, 31;
	add.s32 	%r34, %r29, %r33;
	shr.s32 	%r35, %r34, 1;
	sub.s32 	%r2, %r1, %r35;
	setp.lt.s32 	%p1, %r29, 1;
	mov.f32 	%f75, 0f00000000;
	@%p1 bra 	$L__BB5_41;
	and.b32  	%r3, %r29, 7;
	setp.lt.u32 	%p2, %r29, 8;
	mov.f32 	%f75, 0f00000000;
	mov.b32 	%r41, 0;
	@%p2 bra 	$L__BB5_20;
	and.b32  	%r41, %r29, 2147483640;
	mov.f32 	%f75, 0f00000000;
	mov.b32 	%r39, 0;
$L__BB5_3:
	.pragma "nounroll";
	add.s32 	%r6, %r2, %r39;
	setp.lt.s32 	%p3, %r6, 0;
	setp.ge.s32 	%p4, %r6, %r28;
	or.pred  	%p5, %p3, %p4;
	mul.wide.u32 	%rd9, %r39, 4;
	add.s64 	%rd3, %rd1, %rd9;
	@%p5 bra 	$L__BB5_5;
	mul.wide.u32 	%rd10, %r6, 4;
	add.s64 	%rd11, %rd2, %rd10;
	ld.global.f32 	%f42, [%rd11];
	ld.global.f32 	%f43, [%rd3];
	fma.rn.f32 	%f75, %f42, %f43, %f75;
$L__BB5_5:
	add.s32 	%r7, %r6, 1;
	setp.lt.s32 	%p6, %r7, 0;
	setp.ge.s32 	%p7, %r7, %r28;
	or.pred  	%p8, %p6, %p7;
	@%p8 bra 	$L__BB5_7;
	mul.wide.u32 	%rd12, %r7, 4;
	add.s64 	%rd13, %rd2, %rd12;
	ld.global.f32 	%f44, [%rd13];
	ld.global.f32 	%f45, [%rd3+4];
	fma.rn.f32 	%f75, %f44, %f45, %f75;
$L__BB5_7:
	add.s32 	%r8, %r6, 2;
	setp.lt.s32 	%p9, %r8, 0;
	setp.ge.s32 	%p10, %r8, %r28;
	or.pred  	%p11, %p9, %p10;
	@%p11 bra 	$L__BB5_9;
	mul.wide.u32 	%rd14, %r8, 4;
	add.s64 	%rd15, %rd2, %rd14;
	ld.global.f32 	%f46, [%rd15];
	ld.global.f32 	%f47, [%rd3+8];
	fma.rn.f32 	%f75, %f46, %f47, %f75;
$L__BB5_9:
	add.s32 	%r9, %r6, 3;
	setp.lt.s32 	%p12, %r9, 0;
	setp.ge.s32 	%p13, %r9, %r28;
	or.pred  	%p14, %p12, %p13;
	@%p14 bra 	$L__BB5_11;
	mul.wide.u32 	%rd16, %r9, 4;
	add.s64 	%rd17, %rd2, %rd16;
	ld.global.f32 	%f48, [%rd17];
	ld.global.f32 	%f49, [%rd3+12];
	fma.rn.f32 	%f75, %f48, %f49, %f75;
$L__BB5_11:
	add.s32 	%r10, %r6, 4;
	setp.lt.s32 	%p15, %r10, 0;
	setp.ge.s32 	%p16, %r10, %r28;
	or.pred  	%p17, %p15, %p16;
	@%p17 bra 	$L__BB5_13;
	mul.wide.u32 	%rd18, %r10, 4;
	add.s64 	%rd19, %rd2, %rd18;
	ld.global.f32 	%f50, [%rd19];
	ld.global.f32 	%f51, [%rd3+16];
	fma.rn.f32 	%f75, %f50, %f51, %f75;
$L__BB5_13:
	add.s32 	%r11, %r6, 5;
	setp.lt.s32 	%p18, %r11, 0;
	setp.ge.s32 	%p19, %r11, %r28;
	or.pred  	%p20, %p18, %p19;
	@%p20 bra 	$L__BB5_15;
	mul.wide.u32 	%rd20, %r11, 4;
	add.s64 	%rd21, %rd2, %rd20;
	ld.global.f32 	%f52, [%rd21];
	ld.global.f32 	%f53, [%rd3+20];
	fma.rn.f32 	%f75, %f52, %f53, %f75;
$L__BB5_15:
	add.s32 	%r12, %r6, 6;
	setp.lt.s32 	%p21, %r12, 0;
	setp.ge.s32 	%p22, %r12, %r28;
	or.pred  	%p23, %p21, %p22;
	@%p23 bra 	$L__BB5_17;
	mul.wide.u32 	%rd22, %r12, 4;
	add.s64 	%rd23, %rd2, %rd22;
	ld.global.f32 	%f54, [%rd23];
	ld.global.f32 	%f55, [%rd3+24];
	fma.rn.f32 	%f75, %f54, %f55, %f75;
$L__BB5_17:
	add.s32 	%r13, %r6, 7;
	setp.lt.s32 	%p24, %r13, 0;
	setp.ge.s32 	%p25, %r13, %r28;
	or.pred  	%p26, %p24, %p25;
	@%p26 bra 	$L__BB5_19;
	mul.wide.u32 	%rd24, %r13, 4;
	add.s64 	%rd25, %rd2, %rd24;
	ld.global.f32 	%f56, [%rd25];
	ld.global.f32 	%f57, [%rd3+28];
	fma.rn.f32 	%f75, %f56, %f57, %f75;
$L__BB5_19:
	add.s32 	%r39, %r39, 8;
	setp.ne.s32 	%p27, %r39, %r41;
	@%p27 bra 	$L__BB5_3;
$L__BB5_20:
	setp.eq.s32 	%p28, %r3, 0;
	@%p28 bra 	$L__BB5_41;
	and.b32  	%r16, %r29, 3;
	setp.lt.u32 	%p29, %r3, 4;
	@%p29 bra 	$L__BB5_31;
	add.s32 	%r17, %r2, %r41;
	setp.lt.s32 	%p30, %r17, 0;
	setp.ge.s32 	%p31, %r17, %r28;
	or.pred  	%p32, %p30, %p31;
	mul.wide.u32 	%rd26, %r41, 4;
	add.s64 	%rd4, %rd1, %rd26;
	@%p32 bra 	$L__BB5_24;
	mul.wide.u32 	%rd27, %r17, 4;
	add.s64 	%rd28, %rd2, %rd27;
	ld.global.f32 	%f59, [%rd28];
	ld.global.f32 	%f60, [%rd4];
	fma.rn.f32 	%f75, %f59, %f60, %f75;
$L__BB5_24:
	add.s32 	%r18, %r17, 1;
	setp.lt.s32 	%p33, %r18, 0;
	setp.ge.s32 	%p34, %r18, %r28;
	or.pred  	%p35, %p33, %p34;
	@%p35 bra 	$L__BB5_26;
	mul.wide.u32 	%rd29, %r18, 4;
	add.s64 	%rd30, %rd2, %rd29;
	ld.global.f32 	%f61, [%rd30];
	ld.global.f32 	%f62, [%rd4+4];
	fma.rn.f32 	%f75, %f61, %f62, %f75;
$L__BB5_26:
	add.s32 	%r19, %r17, 2;
	setp.lt.s32 	%p36, %r19, 0;
	setp.ge.s32 	%p37, %r19, %r28;
	or.pred  	%p38, %p36, %p37;
	@%p38 bra 	$L__BB5_28;
	mul.wide.u32 	%rd31, %r19, 4;
	add.s64 	%rd32, %rd2, %rd31;
	ld.global.f32 	%f63, [%rd32];
	ld.global.f32 	%f64, [%rd4+8];
	fma.rn.f32 	%f75, %f63, %f64, %f75;
$L__BB5_28:
	add.s32 	%r20, %r17, 3;
	setp.lt.s32 	%p39, %r20, 0;
	setp.ge.s32 	%p40, %r20, %r28;
	or.pred  	%p41, %p39, %p40;
	@%p41 bra 	$L__BB5_30;
	mul.wide.u32 	%rd33, %r20, 4;
	add.s64 	%rd34, %rd2, %rd33;
	ld.global.f32 	%f65, [%rd34];
	ld.global.f32 	%f66, [%rd4+12];
	fma.rn.f32 	%f75, %f65, %f66, %f75;
$L__BB5_30:
	add.s32 	%r41, %r41, 4;
$L__BB5_31:
	setp.eq.s32 	%p42, %r16, 0;
	@%p42 bra 	$L__BB5_41;
	setp.eq.s32 	%p43, %r16, 1;
	@%p43 bra 	$L__BB5_38;
	add.s32 	%r23, %r2, %r41;
	setp.lt.s32 	%p44, %r23, 0;
	setp.ge.s32 	%p45, %r23, %r28;
	or.pred  	%p46, %p44, %p45;
	mul.wide.u32 	%rd35, %r41, 4;
	add.s64 	%rd5, %rd1, %rd35;
	@%p46 bra 	$L__BB5_35;
	mul.wide.u32 	%rd36, %r23, 4;
	add.s64 	%rd37, %rd2, %rd36;
	ld.global.f32 	%f68, [%rd37];
	ld.global.f32 	%f69, [%rd5];
	fma.rn.f32 	%f75, %f68, %f69, %f75;
$L__BB5_35:
	add.s32 	%r24, %r23, 1;
	setp.lt.s32 	%p47, %r24, 0;
	setp.ge.s32 	%p48, %r24, %r28;
	or.pred  	%p49, %p47, %p48;
	@%p49 bra 	$L__BB5_37;
	mul.wide.u32 	%rd38, %r24, 4;
	add.s64 	%rd39, %rd2, %rd38;
	ld.global.f32 	%f70, [%rd39];
	ld.global.f32 	%f71, [%rd5+4];
	fma.rn.f32 	%f75, %f70, %f71, %f75;
$L__BB5_37:
	add.s32 	%r41, %r41, 2;
$L__BB5_38:
	and.b32  	%r38, %r29, 1;
	setp.eq.b32 	%p50, %r38, 1;
	not.pred 	%p51, %p50;
	@%p51 bra 	$L__BB5_41;
	add.s32 	%r27, %r2, %r41;
	setp.lt.s32 	%p52, %r27, 0;
	setp.ge.s32 	%p53, %r27, %r28;
	or.pred  	%p54, %p52, %p53;
	@%p54 bra 	$L__BB5_41;
	mul.wide.u32 	%rd40, %r27, 4;
	add.s64 	%rd41, %rd2, %rd40;
	ld.global.f32 	%f72, [%rd41];
	mul.wide.u32 	%rd42, %r41, 4;
	add.s64 	%rd43, %rd1, %rd42;
	ld.global.f32 	%f73, [%rd43];
	fma.rn.f32 	%f75, %f72, %f73, %f75;
$L__BB5_41:
	cvta.to.global.u64 	%rd44, %rd6;
	mul.wide.s32 	%rd45, %r1, 4;
	add.s64 	%rd46, %rd44, %rd45;
	st.global.f32 	[%rd46], %f75;
	ret;

}


// ===== COMPILED SASS (sm_100) =====

	.target	sm_100

	.elftype	@"ET_EXEC"


//--------------------- .note.nv.tkinfo           --------------------------
	.section	.note.nv.tkinfo,"",@"SHT_NOTE"
	.sectionflags	@"SHF_NOTE_NV_TKINFO"
	.tkinfo
        /*0018*/ 	.word	0x00000002
        /*0030*/ 	.string	""
        /*0030*/ 	.string	"ptxas"
        /*0030*/ 	.string	"Cuda compilation tools, release 13.0, V13.0.88"
        /*0030*/ 	.string	"Build cuda_13.0.r13.0/compiler.36424714_0"
        /*0030*/ 	.string	"-arch sm_100 -m 64 "



//--------------------- .note.nv.cuinfo           --------------------------
	.section	.note.nv.cuinfo,"",@"SHT_NOTE"
	.sectionflags	@"SHF_NOTE_NV_CUINFO"
        /*0018*/ 	.short	0x0002
        /*001a*/ 	.short	0x0064
        /*001c*/ 	.short	0x0082
	.zero		2


//--------------------- .nv.info                  --------------------------
	.section	.nv.info,"",@"SHT_CUDA_INFO"
	.align	4


	//----- nvinfo : EIATTR_REGCOUNT
	.align		4
        /*0000*/ 	.byte	0x04, 0x2f
        /*0002*/ 	.short	(.L_1 - .L_0)
	.align		4
.L_0:
        /*0004*/ 	.word	index@(_Z12fill_1_blockPf)
        /*0008*/ 	.word	0x0000000a


	//----- nvinfo : EIATTR_FRAME_SIZE
	.align		4
.L_1:
        /*000c*/ 	.byte	0x04, 0x11
        /*000e*/ 	.short	(.L_3 - .L_2)
	.align		4
.L_2:
        /*0010*/ 	.word	index@(_Z12fill_1_blockPf)
        /*0014*/ 	.word	0x00000000


	//----- nvinfo : EIATTR_REGCOUNT
	.align		4
.L_3:
        /*0018*/ 	.byte	0x04, 0x2f
        /*001a*/ 	.short	(.L_5 - .L_4)
	.align		4
.L_4:
        /*001c*/ 	.word	index@(_Z12fill_0_blockPf)
        /*0020*/ 	.word	0x00000008


	//----- nvinfo : EIATTR_FRAME_SIZE
	.align		4
.L_5:
        /*0024*/ 	.byte	0x04, 0x11
        /*0026*/ 	.short	(.L_7 - .L_6)
	.align		4
.L_6:
        /*0028*/ 	.word	index@(_Z12fill_0_blockPf)
        /*002c*/ 	.word	0x00000000


	//----- nvinfo : EIATTR_REGCOUNT
	.align		4
.L_7:
        /*0030*/ 	.byte	0x04, 0x2f
        /*0032*/ 	.short	(.L_9 - .L_8)
	.align		4
.L_8:
        /*0034*/ 	.word	index@(_Z9sum_arrayPfS_i)
        /*0038*/ 	.word	0x00000008


	//----- nvinfo : EIATTR_FRAME_SIZE
	.align		4
.L_9:
        /*003c*/ 	.byte	0x04, 0x11
        /*003e*/ 	.short	(.L_11 - .L_10)
	.align		4
.L_10:
        /*0040*/ 	.word	index@(_Z9sum_arrayPfS_i)
        /*0044*/ 	.word	0x00000000


	//----- nvinfo : EIATTR_REGCOUNT
	.align		4
.L_11:
        /*0048*/ 	.byte	0x04, 0x2f
        /*004a*/ 	.short	(.L_13 - .L_12)
	.align		4
.L_12:
        /*004c*/ 	.word	index@(_Z13get_min_arrayPfS_)
        /*0050*/ 	.word	0x0000000a


	//----- nvinfo : EIATTR_FRAME_SIZE
	.align		4
.L_13:
        /*0054*/ 	.byte	0x04, 0x11
        /*0056*/ 	.short	(.L_15 - .L_14)
	.align		4
.L_14:
        /*0058*/ 	.word	index@(_Z13get_min_arrayPfS_)
        /*005c*/ 	.word	0x00000000


	//----- nvinfo : EIATTR_REGCOUNT
	.align		4
.L_15:
        /*0060*/ 	.byte	0x04, 0x2f
        /*0062*/ 	.short	(.L_17 - .L_16)
	.align		4
.L_16:
        /*0064*/ 	.word	index@(_Z19get_final_min_arrayPf)
        /*0068*/ 	.word	0x0000000a


	//----- nvinfo : EIATTR_FRAME_SIZE
	.align		4
.L_17:
        /*006c*/ 	.byte	0x04, 0x11
        /*006e*/ 	.short	(.L_19 - .L_18)
	.align		4
.L_18:
        /*0070*/ 	.word	index@(_Z19get_final_min_arrayPf)
        /*0074*/ 	.word	0x00000000


	//----- nvinfo : EIATTR_REGCOUNT
	.align		4
.L_19:
        /*0078*/ 	.byte	0x04, 0x2f
        /*007a*/ 	.short	(.L_21 - .L_20)
	.align		4
.L_20:
        /*007c*/ 	.word	index@(_Z9convolutePfS_S_ii)
        /*0080*/ 	.word	0x00000020


	//----- nvinfo : EIATTR_FRAME_SIZE
	.align		4
.L_21:
        /*0084*/ 	.byte	0x04, 0x11
        /*0086*/ 	.short	(.L_23 - .L_22)
	.align		4
.L_22:
        /*0088*/ 	.word	index@(_Z9convolutePfS_S_ii)
        /*008c*/ 	.word	0x00000000


	//----- nvinfo : EIATTR_MIN_STACK_SIZE
	.align		4
.L_23:
        /*0090*/ 	.byte	0x04, 0x12
        /*0092*/ 	.short	(.L_25 - .L_24)
	.align		4
.L_24:
        /*0094*/ 	.word	index@(_Z9convolutePfS_S_ii)
        /*0098*/ 	.word	0x00000000


	//----- nvinfo : EIATTR_MIN_STACK_SIZE
	.align		4
.L_25:
        /*009c*/ 	.byte	0x04, 0x12
        /*009e*/ 	.short	(.L_27 - .L_26)
	.align		4
.L_26:
        /*00a0*/ 	.word	index@(_Z19get_final_min_arrayPf)
        /*00a4*/ 	.word	0x00000000


	//----- nvinfo : EIATTR_MIN_STACK_SIZE
	.align		4
.L_27:
        /*00a8*/ 	.byte	0x04, 0x12
        /*00aa*/ 	.short	(.L_29 - .L_28)
	.align		4
.L_28:
        /*00ac*/ 	.word	index@(_Z13get_min_arrayPfS_)
        /*00b0*/ 	.word	0x00000000


	//----- nvinfo : EIATTR_MIN_STACK_SIZE
	.align		4
.L_29:
        /*00b4*/ 	.byte	0x04, 0x12
        /*00b6*/ 	.short	(.L_31 - .L_30)
	.align		4
.L_30:
        /*00b8*/ 	.word	index@(_Z9sum_arrayPfS_i)
        /*00bc*/ 	.word	0x00000000


	//----- nvinfo : EIATTR_MIN_STACK_SIZE
	.align		4
.L_31:
        /*00c0*/ 	.byte	0x04, 0x12
        /*00c2*/ 	.short	(.L_33 - .L_32)
	.align		4
.L_32:
        /*00c4*/ 	.word	index@(_Z12fill_0_blockPf)
        /*00c8*/ 	.word	0x00000000


	//----- nvinfo : EIATTR_MIN_STACK_SIZE
	.align		4
.L_33:
        /*00cc*/ 	.byte	0x04, 0x12
        /*00ce*/ 	.short	(.L_35 - .L_34)
	.align		4
.L_34:
        /*00d0*/ 	.word	index@(_Z12fill_1_blockPf)
        /*00d4*/ 	.word	0x00000000
.L_35:


//--------------------- .nv.compat                --------------------------
	.section	.nv.compat,"",@"SHT_CUDA_COMPAT_INFO"
	.align	4
        /*0000*/ 	.byte	0x02, 0x09, 0x00, 0x00, 0x02, 0x02, 0x01, 0x00, 0x02, 0x05, 0x05, 0x00, 0x03, 0x07, 0x01, 0x01
        /*0010*/ 	.byte	0x02, 0x03, 0x00, 0x00, 0x02, 0x06, 0x01, 0x00, 0x04, 0x0b, 0x08, 0x00, 0x09, 0x00, 0x00, 0x00
        /*0020*/ 	.byte	0x00, 0x00, 0x00, 0x00


//--------------------- .nv.info._Z9convolutePfS_S_ii --------------------------
	.section	.nv.info._Z9convolutePfS_S_ii,"",@"SHT_CUDA_INFO"
	.sectionflags	@""
	.align	4


	//----- nvinfo : EIATTR_CUDA_API_VERSION
	.align		4
        /*0000*/ 	.byte	0x04, 0x37
        /*0002*/ 	.short	(.L_37 - .L_36)
.L_36:
        /*0004*/ 	.word	0x00000082


	//----- nvinfo : EIATTR_KPARAM_INFO
	.align		4
.L_37:
        /*0008*/ 	.byte	0x04, 0x17
        /*000a*/ 	.short	(.L_39 - .L_38)
.L_38:
        /*000c*/ 	.word	0x00000000
        /*0010*/ 	.short	0x0004
        /*0012*/ 	.short	0x001c
        /*0014*/ 	.byte	0x00, 0xf0, 0x11, 0x00


	//----- nvinfo : EIATTR_KPARAM_INFO
	.align		4
.L_39:
        /*0018*/ 	.byte	0x04, 0x17
        /*001a*/ 	.short	(.L_41 - .L_40)
.L_40:
        /*001c*/ 	.word	0x00000000
        /*0020*/ 	.short	0x0003
        /*0022*/ 	.short	0x0018
        /*0024*/ 	.byte	0x00, 0xf0, 0x11, 0x00


	//----- nvinfo : EIATTR_KPARAM_INFO
	.align		4
.L_41:
        /*0028*/ 	.byte	0x04, 0x17
        /*002a*/ 	.short	(.L_43 - .L_42)
.L_42:
        /*002c*/ 	.word	0x00000000
        /*0030*/ 	.short	0x0002
        /*0032*/ 	.short	0x0010
        /*0034*/ 	.byte	0x00, 0xf5, 0x21, 0x00


	//----- nvinfo : EIATTR_KPARAM_INFO
	.align		4
.L_43:
        /*0038*/ 	.byte	0x04, 0x17
        /*003a*/ 	.short	(.L_45 - .L_44)
.L_44:
        /*003c*/ 	.word	0x00000000
        /*0040*/ 	.short	0x0001
        /*0042*/ 	.short	0x0008
        /*0044*/ 	.byte	0x00, 0xf5, 0x21, 0x00


	//----- nvinfo : EIATTR_KPARAM_INFO
	.align		4
.L_45:
        /*0048*/ 	.byte	0x04, 0x17
        /*004a*/ 	.short	(.L_47 - .L_46)
.L_46:
        /*004c*/ 	.word	0x00000000
        /*0050*/ 	.short	0x0000
        /*0052*/ 	.short	0x0000
        /*0054*/ 	.byte	0x00, 0xf5, 0x21, 0x00


	//----- nvinfo : EIATTR_SPARSE_MMA_MASK
	.align		4
.L_47:
        /*0058*/ 	.byte	0x03, 0x50
        /*005a*/ 	.short	0x0000


	//----- nvinfo : EIATTR_MAXREG_COUNT
	.align		4
        /*005c*/ 	.byte	0x03, 0x1b
        /*005e*/ 	.short	0x00ff


	//----- nvinfo : EIATTR_MERCURY_ISA_VERSION
	.align		4
        /*0060*/ 	.byte	0x03, 0x5f
        /*0062*/ 	.short	0x0101


	//----- nvinfo : EIATTR_VRC_CTA_INIT_COUNT
	.align		4
        /*0064*/ 	.byte	0x02, 0x4a
	.zero		1
	.zero		1


	//----- nvinfo : EIATTR_EXIT_INSTR_OFFSETS
	.align		4
        /*0068*/ 	.byte	0x04, 0x1c
        /*006a*/ 	.short	(.L_49 - .L_48)


	//   ....[0]....
.L_48:
        /*006c*/ 	.word	0x00000b20


	//----- nvinfo : EIATTR_CRS_STACK_SIZE
	.align		4
.L_49:
        /*0070*/ 	.byte	0x04, 0x1e
        /*0072*/ 	.short	(.L_51 - .L_50)
.L_50:
        /*0074*/ 	.word	0x00000000


	//----- nvinfo : EIATTR_CBANK_PARAM_SIZE
	.align		4
.L_51:
        /*0078*/ 	.byte	0x03, 0x19
        /*007a*/ 	.short	0x0020


	//----- nvinfo : EIATTR_PARAM_CBANK
	.align		4
        /*007c*/ 	.byte	0x04, 0x0a
        /*007e*/ 	.short	(.L_53 - .L_52)
	.align		4
.L_52:
        /*0080*/ 	.word	index@(.nv.constant0._Z9convolutePfS_S_ii)
        /*0084*/ 	.short	0x0380
        /*0086*/ 	.short	0x0020


	//----- nvinfo : EIATTR_SW_WAR
	.align		4
.L_53:
        /*0088*/ 	.byte	0x04, 0x36
        /*008a*/ 	.short	(.L_55 - .L_54)
.L_54:
        /*008c*/ 	.word	0x00000008
.L_55:


//--------------------- .nv.info._Z19get_final_min_arrayPf --------------------------
	.section	.nv.info._Z19get_final_min_arrayPf,"",@"SHT_CUDA_INFO"
	.sectionflags	@""
	.align	4


	//----- nvinfo : EIATTR_CUDA_API_VERSION
	.align		4
        /*0000*/ 	.byte	0x04, 0x37
        /*0002*/ 	.short	(.L_57 - .L_56)
.L_56:
        /*0004*/ 	.word	0x00000082


	//----- nvinfo : EIATTR_KPARAM_INFO
	.align		4
.L_57:
        /*0008*/ 	.byte	0x04, 0x17
        /*000a*/ 	.short	(.L_59 - .L_58)
.L_58:
        /*000c*/ 	.word	0x00000000
        /*0010*/ 	.short	0x0000
        /*0012*/ 	.short	0x0000
        /*0014*/ 	.byte	0x00, 0xf5, 0x21, 0x00


	//----- nvinfo : EIATTR_SPARSE_MMA_MASK
	.align		4
.L_59:
        /*0018*/ 	.byte	0x03, 0x50
        /*001a*/ 	.short	0x0000


	//----- nvinfo : EIATTR_MAXREG_COUNT
	.align		4
        /*001c*/ 	.byte	0x03, 0x1b
        /*001e*/ 	.short	0x00ff


	//----- nvinfo : EIATTR_NUM_BARRIERS
	.align		4
        /*0020*/ 	.byte	0x02, 0x4c
        /*0022*/ 	.byte	0x01
	.zero		1


	//----- nvinfo : EIATTR_MERCURY_ISA_VERSION
	.align		4
        /*0024*/ 	.byte	0x03, 0x5f
        /*0026*/ 	.short	0x0101


	//----- nvinfo : EIATTR_VRC_CTA_INIT_COUNT
	.align		4
        /*0028*/ 	.byte	0x02, 0x4a
	.zero		1
	.zero		1


	//----- nvinfo : EIATTR_EXIT_INSTR_OFFSETS
	.align		4
        /*002c*/ 	.byte	0x04, 0x1c
        /*002e*/ 	.short	(.L_61 - .L_60)


	//   ....[0]....
.L_60:
        /*0030*/ 	.word	0x00000210


	//   ....[1]....
        /*0034*/ 	.word	0x00000290


	//----- nvinfo : EIATTR_CRS_STACK_SIZE
	.align		4
.L_61:
        /*0038*/ 	.byte	0x04, 0x1e
        /*003a*/ 	.short	(.L_63 - .L_62)
.L_62:
        /*003c*/ 	.word	0x00000000


	//----- nvinfo : EIATTR_CBANK_PARAM_SIZE
	.align		4
.L_63:
        /*0040*/ 	.byte	0x03, 0x19
        /*0042*/ 	.short	0x0008


	//----- nvinfo : EIATTR_PARAM_CBANK
	.align		4
        /*0044*/ 	.byte	0x04, 0x0a
        /*0046*/ 	.short	(.L_65 - .L_64)
	.align		4
.L_64:
        /*0048*/ 	.word	index@(.nv.constant0._Z19get_final_min_arrayPf)
        /*004c*/ 	.short	0x0380
        /*004e*/ 	.short	0x0008


	//----- nvinfo : EIATTR_SW_WAR
	.align		4
.L_65:
        /*0050*/ 	.byte	0x04, 0x36
        /*0052*/ 	.short	(.L_67 - .L_66)
.L_66:
        /*0054*/ 	.word	0x00000008
.L_67:


//--------------------- .nv.info._Z13get_min_arrayPfS_ --------------------------
	.section	.nv.info._Z13get_min_arrayPfS_,"",@"SHT_CUDA_INFO"
	.sectionflags	@""
	.align	4


	//----- nvinfo : EIATTR_CUDA_API_VERSION
	.align		4
        /*0000*/ 	.byte	0x04, 0x37
        /*0002*/ 	.short	(.L_69 - .L_68)
.L_68:
        /*0004*/ 	.word	0x00000082


	//----- nvinfo : EIATTR_KPARAM_INFO
	.align		4
.L_69:
        /*0008*/ 	.byte	0x04, 0x17
        /*000a*/ 	.short	(.L_71 - .L_70)
.L_70:
        /*000c*/ 	.word	0x00000000
        /*0010*/ 	.short	0x0001
        /*0012*/ 	.short	0x0008
        /*0014*/ 	.byte	0x00, 0xf5, 0x21, 0x00


	//----- nvinfo : EIATTR_KPARAM_INFO
	.align		4
.L_71:
        /*0018*/ 	.byte	0x04, 0x17
        /*001a*/ 	.short	(.L_73 - .L_72)
.L_72:
        /*001c*/ 	.word	0x00000000
        /*0020*/ 	.short	0x0000
        /*0022*/ 	.short	0x0000
        /*0024*/ 	.byte	0x00, 0xf5, 0x21, 0x00


	//----- nvinfo : EIATTR_SPARSE_MMA_MASK
	.align		4
.L_73:
        /*0028*/ 	.byte	0x03, 0x50
        /*002a*/ 	.short	0x0000


	//----- nvinfo : EIATTR_MAXREG_COUNT
	.align		4
        /*002c*/ 	.byte	0x03, 0x1b
        /*002e*/ 	.short	0x00ff


	//----- nvinfo : EIATTR_NUM_BARRIERS
	.align		4
        /*0030*/ 	.byte	0x02, 0x4c
        /*0032*/ 	.byte	0x01
	.zero		1


	//----- nvinfo : EIATTR_MERCURY_ISA_VERSION
	.align		4
        /*0034*/ 	.byte	0x03, 0x5f
        /*0036*/ 	.short	0x0101


	//----- nvinfo : EIATTR_VRC_CTA_INIT_COUNT
	.align		4
        /*0038*/ 	.byte	0x02, 0x4a
	.zero		1
	.zero		1


	//----- nvinfo : EIATTR_EXIT_INSTR_OFFSETS
	.align		4
        /*003c*/ 	.byte	0x04, 0x1c
        /*003e*/ 	.short	(.L_75 - .L_74)


	//   ....[0]....
.L_74:
        /*0040*/ 	.word	0x00000210


	//   ....[1]....
        /*0044*/ 	.word	0x00000290


	//----- nvinfo : EIATTR_CRS_STACK_SIZE
	.align		4
.L_75:
        /*0048*/ 	.byte	0x04, 0x1e
        /*004a*/ 	.short	(.L_77 - .L_76)
.L_76:
        /*004c*/ 	.word	0x00000000


	//----- nvinfo : EIATTR_CBANK_PARAM_SIZE
	.align		4
.L_77:
        /*0050*/ 	.byte	0x03, 0x19
        /*0052*/ 	.short	0x0010


	//----- nvinfo : EIATTR_PARAM_CBANK
	.align		4
        /*0054*/ 	.byte	0x04, 0x0a
        /*0056*/ 	.short	(.L_79 - .L_78)
	.align		4
.L_78:
        /*0058*/ 	.word	index@(.nv.constant0._Z13get_min_arrayPfS_)
        /*005c*/ 	.short	0x0380
        /*005e*/ 	.short	0x0010


	//----- nvinfo : EIATTR_SW_WAR
	.align		4
.L_79:
        /*0060*/ 	.byte	0x04, 0x36
        /*0062*/ 	.short	(.L_81 - .L_80)
.L_80:
        /*0064*/ 	.word	0x00000008
.L_81:


//--------------------- .nv.info._Z9sum_arrayPfS_i --------------------------
	.section	.nv.info._Z9sum_arrayPfS_i,"",@"SHT_CUDA_INFO"
	.sectionflags	@""
	.align	4


	//----- nvinfo : EIATTR_CUDA_API_VERSION
	.align		4
        /*0000*/ 	.byte	0x04, 0x37
        /*0002*/ 	.short	(.L_83 - .L_82)
.L_82:
        /*0004*/ 	.word	0x00000082


	//----- nvinfo : EIATTR_KPARAM_INFO
	.align		4
.L_83:
        /*0008*/ 	.byte	0x04, 0x17
        /*000a*/ 	.short	(.L_85 - .L_84)
.L_84:
        /*000c*/ 	.word	0x00000000
        /*0010*/ 	.short	0x0002
        /*0012*/ 	.short	0x0010
        /*0014*/ 	.byte	0x00, 0xf0, 0x11, 0x00


	//----- nvinfo : EIATTR_KPARAM_INFO
	.align		4
.L_85:
        /*0018*/ 	.byte	0x04, 0x17
        /*001a*/ 	.short	(.L_87 - .L_86)
.L_86:
        /*001c*/ 	.word	0x00000000
        /*0020*/ 	.short	0x0001
        /*0022*/ 	.short	0x0008
        /*0024*/ 	.byte	0x00, 0xf5, 0x21, 0x00


	//----- nvinfo : EIATTR_KPARAM_INFO
	.align		4
.L_87:
        /*0028*/ 	.byte	0x04, 0x17
        /*002a*/ 	.short	(.L_89 - .L_88)
.L_88:
        /*002c*/ 	.word	0x00000000
        /*0030*/ 	.short	0x0000
        /*0032*/ 	.short	0x0000
        /*0034*/ 	.byte	0x00, 0xf5, 0x21, 0x00


	//----- nvinfo : EIATTR_SPARSE_MMA_MASK
	.align		4
.L_89:
        /*0038*/ 	.byte	0x03, 0x50
        /*003a*/ 	.short	0x0000


	//----- nvinfo : EIATTR_MAXREG_COUNT
	.align		4
        /*003c*/ 	.byte	0x03, 0x1b
        /*003e*/ 	.short	0x00ff


	//----- nvinfo : EIATTR_MERCURY_ISA_VERSION
	.align		4
        /*0040*/ 	.byte	0x03, 0x5f
        /*0042*/ 	.short	0x0101


	//----- nvinfo : EIATTR_VRC_CTA_INIT_COUNT
	.align		4
        /*0044*/ 	.byte	0x02, 0x4a
	.zero		1
	.zero		1


	//----- nvinfo : EIATTR_EXIT_INSTR_OFFSETS
	.align		4
        /*0048*/ 	.byte	0x04, 0x1c
        /*004a*/ 	.short	(.L_91 - .L_90)


	//   ....[0]....
.L_90:
        /*004c*/ 	.word	0x00000040


	//   ....[1]....
        /*0050*/ 	.word	0x000000b0


	//----- nvinfo : EIATTR_CBANK_PARAM_SIZE
	.align		4
.L_91:
        /*0054*/ 	.byte	0x03, 0x19
        /*0056*/ 	.short	0x0014


	//----- nvinfo : EIATTR_PARAM_CBANK
	.align		4
        /*0058*/ 	.byte	0x04, 0x0a
        /*005a*/ 	.short	(.L_93 - .L_92)
	.align		4
.L_92:
        /*005c*/ 	.word	index@(.nv.constant0._Z9sum_arrayPfS_i)
        /*0060*/ 	.short	0x0380
        /*0062*/ 	.short	0x0014


	//----- nvinfo : EIATTR_SW_WAR
	.align		4
.L_93:
        /*0064*/ 	.byte	0x04, 0x36
        /*0066*/ 	.short	(.L_95 - .L_94)
.L_94:
        /*0068*/ 	.word	0x00000008
.L_95:


//--------------------- .nv.info._Z12fill_0_blockPf --------------------------
	.section	.nv.info._Z12fill_0_blockPf,"",@"SHT_CUDA_INFO"
	.sectionflags	@""
	.align	4


	//----- nvinfo : EIATTR_CUDA_API_VERSION
	.align		4
        /*0000*/ 	.byte	0x04, 0x37
        /*0002*/ 	.short	(.L_97 - .L_96)
.L_96:
        /*0004*/ 	.word	0x00000082


	//----- nvinfo : EIATTR_KPARAM_INFO
	.align		4
.L_97:
        /*0008*/ 	.byte	0x04, 0x17
        /*000a*/ 	.short	(.L_99 - .L_98)
.L_98:
        /*000c*/ 	.word	0x00000000
        /*0010*/ 	.short	0x0000
        /*0012*/ 	.short	0x0000
        /*0014*/ 	.byte	0x00, 0xf5, 0x21, 0x00


	//----- nvinfo : EIATTR_SPARSE_MMA_MASK
	.align		4
.L_99:
        /*0018*/ 	.byte	0x03, 0x50
        /*001a*/ 	.short	0x0000


	//----- nvinfo : EIATTR_MAXREG_COUNT
	.align		4
        /*001c*/ 	.byte	0x03, 0x1b
        /*001e*/ 	.short	0x00ff


	//----- nvinfo : EIATTR_MERCURY_ISA_VERSION
	.align		4
        /*0020*/ 	.byte	0x03, 0x5f
        /*0022*/ 	.short	0x0101


	//----- nvinfo : EIATTR_VRC_CTA_INIT_COUNT
	.align		4
        /*0024*/ 	.byte	0x02, 0x4a
	.zero		1
	.zero		1


	//----- nvinfo : EIATTR_EXIT_INSTR_OFFSETS
	.align		4
        /*0028*/ 	.byte	0x04, 0x1c
        /*002a*/ 	.short	(.L_101 - .L_100)


	//   ....[0]....
.L_100:
        /*002c*/ 	.word	0x00000060


	//----- nvinfo : EIATTR_CBANK_PARAM_SIZE
	.align		4
.L_101:
        /*0030*/ 	.byte	0x03, 0x19
        /*0032*/ 	.short	0x0008


	//----- nvinfo : EIATTR_PARAM_CBANK
	.align		4
        /*0034*/ 	.byte	0x04, 0x0a
        /*0036*/ 	.short	(.L_103 - .L_102)
	.align		4
.L_102:
        /*0038*/ 	.word	index@(.nv.constant0._Z12fill_0_blockPf)
        /*003c*/ 	.short	0x0380
        /*003e*/ 	.short	0x0008


	//----- nvinfo : EIATTR_SW_WAR
	.align		4
.L_103:
        /*0040*/ 	.byte	0x04, 0x36
        /*0042*/ 	.short	(.L_105 - .L_104)
.L_104:
        /*0044*/ 	.word	0x00000008
.L_105:


//--------------------- .nv.info._Z12fill_1_blockPf --------------------------
	.section	.nv.info._Z12fill_1_blockPf,"",@"SHT_CUDA_INFO"
	.sectionflags	@""
	.align	4


	//----- nvinfo : EIATTR_CUDA_API_VERSION
	.align		4
        /*0000*/ 	.byte	0x04, 0x37
        /*0002*/ 	.short	(.L_107 - .L_106)
.L_106:
        /*0004*/ 	.word	0x00000082


	//----- nvinfo : EIATTR_KPARAM_INFO
	.align		4
.L_107:
        /*0008*/ 	.byte	0x04, 0x17
        /*000a*/ 	.short	(.L_109 - .L_108)
.L_108:
        /*000c*/ 	.word	0x00000000
        /*0010*/ 	.short	0x0000
        /*0012*/ 	.short	0x0000
        /*0014*/ 	.byte	0x00, 0xf5, 0x21, 0x00


	//----- nvinfo : EIATTR_SPARSE_MMA_MASK
	.align		4
.L_109:
        /*0018*/ 	.byte	0x03, 0x50
        /*001a*/ 	.short	0x0000


	//----- nvinfo : EIATTR_MAXREG_COUNT
	.align		4
        /*001c*/ 	.byte	0x03, 0x1b
        /*001e*/ 	.short	0x00ff


	//----- nvinfo : EIATTR_MERCURY_ISA_VERSION
	.align		4
        /*0020*/ 	.byte	0x03, 0x5f
        /*0022*/ 	.short	0x0101


	//----- nvinfo : EIATTR_VRC_CTA_INIT_COUNT
	.align		4
        /*0024*/ 	.byte	0x02, 0x4a
	.zero		1
	.zero		1


	//----- nvinfo : EIATTR_EXIT_INSTR_OFFSETS
	.align		4
        /*0028*/ 	.byte	0x04, 0x1c
        /*002a*/ 	.short	(.L_111 - .L_110)


	//   ....[0]....
.L_110:
        /*002c*/ 	.word	0x00000070


	//----- nvinfo : EIATTR_CBANK_PARAM_SIZE
	.align		4
.L_111:
        /*0030*/ 	.byte	0x03, 0x19
        /*0032*/ 	.short	0x0008


	//----- nvinfo : EIATTR_PARAM_CBANK
	.align		4
        /*0034*/ 	.byte	0x04, 0x0a
        /*0036*/ 	.short	(.L_113 - .L_112)
	.align		4
.L_112:
        /*0038*/ 	.word	index@(.nv.constant0._Z12fill_1_blockPf)
        /*003c*/ 	.short	0x0380
        /*003e*/ 	.short	0x0008


	//----- nvinfo : EIATTR_SW_WAR
	.align		4
.L_113:
        /*0040*/ 	.byte	0x04, 0x36
        /*0042*/ 	.short	(.L_115 - .L_114)
.L_114:
        /*0044*/ 	.word	0x00000008
.L_115:


//--------------------- .nv.callgraph             --------------------------
	.section	.nv.callgraph,"",@"SHT_CUDA_CALLGRAPH"
	.align	4
	.sectionentsize	8
	.align		4
        /*0000*/ 	.word	0x00000000
	.align		4
        /*0004*/ 	.word	0xffffffff
	.align		4
        /*0008*/ 	.word	0x00000000
	.align		4
        /*000c*/ 	.word	0xfffffffe
	.align		4
        /*0010*/ 	.word	0x00000000
	.align		4
        /*0014*/ 	.word	0xfffffffd
	.align		4
        /*0018*/ 	.word	0x00000000
	.align		4
        /*001c*/ 	.word	0xfffffffc


//--------------------- .text._Z9convolutePfS_S_ii --------------------------
	.section	.text._Z9convolutePfS_S_ii,"ax",@progbits
	.align	128
        .global         _Z9convolutePfS_S_ii
        .type           _Z9convolutePfS_S_ii,@function
        .size           _Z9convolutePfS_S_ii,(.L_x_20 - _Z9convolutePfS_S_ii)
        .other          _Z9convolutePfS_S_ii,@"STO_CUDA_ENTRY STV_DEFAULT"
_Z9convolutePfS_S_ii:
.text._Z9convolutePfS_S_ii:
[----:B------:R-:W-:Y:S01]  /*0000*/  LDC R1, c[0x0][0x37c] ;  /* 0x0000df00ff017b82 */ /* 0x000fe20000000800 */
[----:B------:R-:W0:Y:S01]  /*0010*/  S2R R3, SR_TID.X ;  /* 0x0000000000037919 */ /* 0x000e220000002100 */
[----:B------:R-:W1:Y:S06]  /*0020*/  LDCU UR5, c[0x0][0x39c] ;  /* 0x00007380ff0577ac */ /* 0x000e6c0008000800 */
[----:B------:R-:W0:Y:S01]  /*0030*/  S2UR UR4, SR_CTAID.X ;  /* 0x00000000000479c3 */ /* 0x000e220000002500 */
[----:B------:R-:W-:Y:S01]  /*0040*/  HFMA2 R0, -RZ, RZ, 0, 0 ;  /* 0x00000000ff007431 */ /* 0x000fe200000001ff */
[----:B------:R-:W2:Y:S06]  /*0050*/  LDCU.64 UR8, c[0x0][0x358] ;  /* 0x00006b00ff0877ac */ /* 0x000eac0008000a00 */
[----:B------:R-:W0:Y:S01]  /*0060*/  LDC R2, c[0x0][0x360] ;  /* 0x0000d800ff027b82 */ /* 0x000e220000000800 */
[----:B-1----:R-:W-:Y:S01]  /*0070*/  UISETP.GE.AND UP0, UPT, UR5, 0x1, UPT ;  /* 0x000000010500788c */ /* 0x002fe2000bf06270 */
[----:B0-----:R-:W-:-:S08]  /*0080*/  IMAD R2, R2, UR4, R3 ;  /* 0x0000000402027c24 */ /* 0x001fd0000f8e0203 */
[----:B--2---:R-:W-:Y:S05]  /*0090*/  BRA.U !UP0, `(.L_x_0) ;  /* 0x0000000908947547 */ /* 0x004fea000b800000 */
[----:B------:R-:W-:Y:S01]  /*00a0*/  UISETP.GE.U32.AND UP0, UPT, UR5, 0x8, UPT ;  /* 0x000000080500788c */ /* 0x000fe2000bf06070 */
[----:B------:R-:W-:Y:S01]  /*00b0*/  IMAD.MOV.U32 R0, RZ, RZ, RZ ;  /* 0x000000ffff007224 */ /* 0x000fe200078e00ff */
[----:B------:R-:W-:Y:S01]  /*00c0*/  ULEA.HI UR4, UR5, UR5, URZ, 0x1 ;  /* 0x0000000505047291 */ /* 0x000fe2000f8f08ff */
[----:B------:R-:W-:Y:S01]  /*00d0*/  MOV R3, RZ ;  /* 0x000000ff00037202 */ /* 0x000fe20000000f00 */
[----:B------:R-:W-:Y:S02]  /*00e0*/  ULOP3.LUT UR6, UR5, 0x7, URZ, 0xc0, !UPT ;  /* 0x0000000705067892 */ /* 0x000fe4000f8ec0ff */
[----:B------:R-:W-:Y:S02]  /*00f0*/  USHF.R.S32.HI UR4, URZ, 0x1, UR4 ;  /* 0x00000001ff047899 */ /* 0x000fe40008011404 */
[----:B------:R-:W-:-:S04]  /*0100*/  UISETP.NE.AND UP1, UPT, UR6, URZ, UPT ;  /* 0x000000ff0600728c */ /* 0x000fc8000bf25270 */
[----:B------:R-:W-:Y:S01]  /*0110*/  VIADD R4, R2, -UR4 ;  /* 0x8000000402047c36 */ /* 0x000fe20008000000 */
[----:B------:R-:W-:Y:S06]  /*0120*/  BRA.U !UP0, `(.L_x_1) ;  /* 0x0000000508287547 */ /* 0x000fec000b800000 */
[----:B------:R-:W-:Y:S01]  /*0130*/  ULOP3.LUT UR4, UR5, 0x7ffffff8, URZ, 0xc0, !UPT ;  /* 0x7ffffff805047892 */ /* 0x000fe2000f8ec0ff */
[----:B------:R-:W-:Y:S01]  /*0140*/  MOV R0, RZ ;  /* 0x000000ff00007202 */ /* 0x000fe20000000f00 */
[----:B------:R-:W-:Y:S01]  /*0150*/  IMAD.MOV.U32 R7, RZ, RZ, RZ ;  /* 0x000000ffff077224 */ /* 0x000fe200078e00ff */
[----:B------:R-:W0:Y:S03]  /*0160*/  LDCU UR7, c[0x0][0x398] ;  /* 0x00007300ff0777ac */ /* 0x000e260008000800 */
[----:B------:R-:W-:-:S07]  /*0170*/  MOV R3, UR4 ;  /* 0x0000000400037c02 */ /* 0x000fce0008000f00 */
.L_x_2:
[----:B------:R-:W-:Y:S01]  /*0180*/  IMAD.IADD R29, R4, 0x1, R7 ;  /* 0x00000001041d7824 */ /* 0x000fe200078e0207 */
[----:B------:R-:W1:Y:S04]  /*0190*/  LDC.64 R14, c[0x0][0x388] ;  /* 0x0000e200ff0e7b82 */ /* 0x000e680000000a00 */
[----:B0-----:R-:W-:-:S04]  /*01a0*/  ISETP.GE.AND P4, PT, R29, UR7, PT ;  /* 0x000000071d007c0c */ /* 0x001fc8000bf86270 */
[----:B------:R-:W-:-:S13]  /*01b0*/  ISETP.LT.OR P4, PT, R29, RZ, P4 ;  /* 0x000000ff1d00720c */ /* 0x000fda0002781670 */
[----:B------:R-:W0:Y:S01]  /*01c0*/  @!P4 LDC.64 R8, c[0x0][0x380] ;  /* 0x0000e000ff08cb82 */ /* 0x000e220000000a00 */
[----:B-1----:R-:W-:-:S05]  /*01d0*/  IMAD.WIDE.U32 R14, R7, 0x4, R14 ;  /* 0x00000004070e7825 */ /* 0x002fca00078e000e */
[----:B------:R-:W2:Y:S01]  /*01e0*/  @!P4 LDG.E R10, desc[UR8][R14.64] ;  /* 0x000000080e0ac981 */ /* 0x000ea2000c1e1900 */
[----:B0-----:R-:W-:-:S06]  /*01f0*/  @!P4 IMAD.WIDE.U32 R8, R29, 0x4, R8 ;  /* 0x000000041d08c825 */ /* 0x001fcc00078e0008 */
[----:B------:R-:W2:Y:S01]  /*0200*/  @!P4 LDG.E R9, desc[UR8][R8.64] ;  /* 0x000000080809c981 */ /* 0x000ea2000c1e1900 */
[----:B------:R-:W-:-:S04]  /*0210*/  IADD3 R19, PT, PT, R29, 0x1, RZ ;  /* 0x000000011d137810 */ /* 0x000fc80007ffe0ff */
[----:B------:R-:W-:Y:S01]  /*0220*/  ISETP.GE.AND P0, PT, R19, UR7, PT ;  /* 0x0000000713007c0c */ /* 0x000fe2000bf06270 */
[----:B------:R-:W-:-:S03]  /*0230*/  VIADD R24, R29, 0x2 ;  /* 0x000000021d187836 */ /* 0x000fc60000000000 */
[----:B------:R-:W-:Y:S02]  /*0240*/  ISETP.LT.OR P0, PT, R19, RZ, P0 ;  /* 0x000000ff1300720c */ /* 0x000fe40000701670 */
[C---:B------:R-:W-:Y:S02]  /*0250*/  IADD3 R25, PT, PT, R29.reuse, 0x3, RZ ;  /* 0x000000031d197810 */ /* 0x040fe40007ffe0ff */
[C---:B------:R-:W-:Y:S01]  /*0260*/  ISETP.GE.AND P3, PT, R24.reuse, UR7, PT ;  /* 0x0000000718007c0c */ /* 0x040fe2000bf66270 */
[----:B------:R-:W-:Y:S01]  /*0270*/  VIADD R5, R29, 0x4 ;  /* 0x000000041d057836 */ /* 0x000fe20000000000 */
[C---:B------:R-:W-:Y:S02]  /*0280*/  ISETP.GE.AND P2, PT, R25.reuse, UR7, PT ;  /* 0x0000000719007c0c */ /* 0x040fe4000bf46270 */
[----:B------:R-:W-:Y:S02]  /*0290*/  ISETP.LT.OR P3, PT, R24, RZ, P3 ;  /* 0x000000ff1800720c */ /* 0x000fe40001f61670 */
[----:B------:R-:W-:-:S02]  /*02a0*/  ISETP.LT.OR P2, PT, R25, RZ, P2 ;  /* 0x000000ff1900720c */ /* 0x000fc40001741670 */
[----:B------:R-:W-:Y:S01]  /*02b0*/  IADD3 R6, PT, PT, R29, 0x5, RZ ;  /* 0x000000051d067810 */ /* 0x000fe20007ffe0ff */
[----:B------:R-:W0:Y:S01]  /*02c0*/  @!P0 LDC.64 R22, c[0x0][0x380] ;  /* 0x0000e000ff168b82 */ /* 0x000e220000000a00 */
[----:B------:R-:W-:Y:S01]  /*02d0*/  ISETP.GE.AND P1, PT, R5, UR7, PT ;  /* 0x0000000705007c0c */ /* 0x000fe2000bf26270 */
[----:B------:R-:W-:Y:S01]  /*02e0*/  VIADD R27, R29, 0x6 ;  /* 0x000000061d1b7836 */ /* 0x000fe20000000000 */
[C---:B------:R-:W-:Y:S02]  /*02f0*/  ISETP.GE.AND P5, PT, R6.reuse, UR7, PT ;  /* 0x0000000706007c0c */ /* 0x040fe4000bfa6270 */
[----:B------:R-:W-:Y:S02]  /*0300*/  ISETP.LT.OR P1, PT, R5, RZ, P1 ;  /* 0x000000ff0500720c */ /* 0x000fe40000f21670 */
[----:B------:R-:W-:Y:S01]  /*0310*/  IADD3 R29, PT, PT, R29, 0x7, RZ ;  /* 0x000000071d1d7810 */ /* 0x000fe20007ffe0ff */
[----:B------:R-:W1:Y:S01]  /*0320*/  @!P3 LDC.64 R12, c[0x0][0x380] ;  /* 0x0000e000ff0cbb82 */ /* 0x000e620000000a00 */
[----:B------:R-:W-:-:S02]  /*0330*/  ISETP.LT.OR P5, PT, R6, RZ, P5 ;  /* 0x000000ff0600720c */ /* 0x000fc40002fa1670 */
[----:B------:R-:W-:-:S04]  /*0340*/  ISETP.GE.AND P6, PT, R29, UR7, PT ;  /* 0x000000071d007c0c */ /* 0x000fc8000bfc6270 */
[----:B------:R-:W-:-:S07]  /*0350*/  ISETP.LT.OR P6, PT, R29, RZ, P6 ;  /* 0x000000ff1d00720c */ /* 0x000fce00037c1670 */
[----:B------:R-:W3:Y:S01]  /*0360*/  @!P5 LDC.64 R16, c[0x0][0x380] ;  /* 0x0000e000ff10db82 */ /* 0x000ee20000000a00 */
[----:B0-----:R-:W-:-:S07]  /*0370*/  @!P0 IMAD.WIDE.U32 R22, R19, 0x4, R22 ;  /* 0x0000000413168825 */ /* 0x001fce00078e0016 */
[----:B------:R-:W0:Y:S01]  /*0380*/  @!P6 LDC.64 R20, c[0x0][0x380] ;  /* 0x0000e000ff14eb82 */ /* 0x000e220000000a00 */
[----:B------:R-:W4:Y:S01]  /*0390*/  @!P0 LDG.E R23, desc[UR8][R22.64] ;  /* 0x0000000816178981 */ /* 0x000f22000c1e1900 */
[----:B-1----:R-:W-:-:S03]  /*03a0*/  @!P3 IMAD.WIDE.U32 R12, R24, 0x4, R12 ;  /* 0x00000004180cb825 */ /* 0x002fc600078e000c */
[----:B------:R-:W4:Y:S04]  /*03b0*/  @!P0 LDG.E R24, desc[UR8][R14.64+0x4] ;  /* 0x000004080e188981 */ /* 0x000f28000c1e1900 */
[----:B------:R-:W5:Y:S04]  /*03c0*/  @!P3 LDG.E R13, desc[UR8][R12.64] ;  /* 0x000000080c0db981 */ /* 0x000f68000c1e1900 */
[----:B------:R-:W5:Y:S01]  /*03d0*/  @!P5 LDG.E R22, desc[UR8][R14.64+0x14] ;  /* 0x000014080e16d981 */ /* 0x000f62000c1e1900 */
[----:B---3--:R-:W-:-:S03]  /*03e0*/  @!P5 IMAD.WIDE.U32 R16, R6, 0x4, R16 ;  /* 0x000000040610d825 */ /* 0x008fc600078e0010 */
[----:B------:R-:W3:Y:S04]  /*03f0*/  @!P1 LDG.E R6, desc[UR8][R14.64+0x10] ;  /* 0x000010080e069981 */ /* 0x000ee8000c1e1900 */
[----:B------:R-:W3:Y:S01]  /*0400*/  @!P5 LDG.E R17, desc[UR8][R16.64] ;  /* 0x000000081011d981 */ /* 0x000ee2000c1e1900 */
[----:B0-----:R-:W-:-:S06]  /*0410*/  @!P6 IMAD.WIDE.U32 R20, R29, 0x4, R20 ;  /* 0x000000041d14e825 */ /* 0x001fcc00078e0014 */
[----:B------:R-:W3:Y:S01]  /*0420*/  @!P6 LDG.E R21, desc[UR8][R20.64] ;  /* 0x000000081415e981 */ /* 0x000ee2000c1e1900 */
[----:B--2---:R-:W-:Y:S01]  /*0430*/  @!P4 FFMA R0, R9, R10, R0 ;  /* 0x0000000a0900c223 */ /* 0x004fe20000000000 */
[C---:B------:R-:W-:Y:S01]  /*0440*/  ISETP.GE.AND P4, PT, R27.reuse, UR7, PT ;  /* 0x000000071b007c0c */ /* 0x040fe2000bf86270 */
[----:B------:R-:W0:Y:S03]  /*0450*/  @!P2 LDC.64 R10, c[0x0][0x380] ;  /* 0x0000e000ff0aab82 */ /* 0x000e260000000a00 */
[----:B------:R-:W-:-:S05]  /*0460*/  ISETP.LT.OR P4, PT, R27, RZ, P4 ;  /* 0x000000ff1b00720c */ /* 0x000fca0002781670 */
[----:B------:R-:W1:Y:S08]  /*0470*/  @!P1 LDC.64 R8, c[0x0][0x380] ;  /* 0x0000e000ff089b82 */ /* 0x000e700000000a00 */
[----:B------:R-:W2:Y:S01]  /*0480*/  @!P4 LDC.64 R18, c[0x0][0x380] ;  /* 0x0000e000ff12cb82 */ /* 0x000ea20000000a00 */
[----:B------:R-:W3:Y:S01]  /*0490*/  @!P4 LDG.E R12, desc[UR8][R14.64+0x18] ;  /* 0x000018080e0cc981 */ /* 0x000ee2000c1e1900 */
[----:B0-----:R-:W-:-:S03]  /*04a0*/  @!P2 IMAD.WIDE.U32 R10, R25, 0x4, R10 ;  /* 0x00000004190aa825 */ /* 0x001fc600078e000a */
[----:B------:R-:W5:Y:S04]  /*04b0*/  @!P3 LDG.E R25, desc[UR8][R14.64+0x8] ;  /* 0x000008080e19b981 */ /* 0x000f68000c1e1900 */
[----:B------:R-:W3:Y:S01]  /*04c0*/  @!P2 LDG.E R11, desc[UR8][R10.64] ;  /* 0x000000080a0ba981 */ /* 0x000ee2000c1e1900 */
[----:B-1----:R-:W-:-:S03]  /*04d0*/  @!P1 IMAD.WIDE.U32 R8, R5, 0x4, R8 ;  /* 0x0000000405089825 */ /* 0x002fc600078e0008 */
[----:B------:R-:W3:Y:S04]  /*04e0*/  @!P2 LDG.E R5, desc[UR8][R14.64+0xc] ;  /* 0x00000c080e05a981 */ /* 0x000ee8000c1e1900 */
[----:B------:R-:W3:Y:S01]  /*04f0*/  @!P1 LDG.E R9, desc[UR8][R8.64] ;  /* 0x0000000808099981 */ /* 0x000ee2000c1e1900 */
[----:B--2---:R-:W-:-:S03]  /*0500*/  @!P4 IMAD.WIDE.U32 R18, R27, 0x4, R18 ;  /* 0x000000041b12c825 */ /* 0x004fc600078e0012 */
[----:B------:R-:W2:Y:S04]  /*0510*/  @!P6 LDG.E R10, desc[UR8][R14.64+0x1c] ;  /* 0x00001c080e0ae981 */ /* 0x000ea8000c1e1900 */
[----:B------:R-:W2:Y:S01]  /*0520*/  @!P4 LDG.E R19, desc[UR8][R18.64] ;  /* 0x000000081213c981 */ /* 0x000ea2000c1e1900 */
[----:B------:R-:W-:Y:S01]  /*0530*/  IADD3 R7, PT, PT, R7, 0x8, RZ ;  /* 0x0000000807077810 */ /* 0x000fe20007ffe0ff */
[----:B----4-:R-:W-:-:S03]  /*0540*/  @!P0 FFMA R0, R23, R24, R0 ;  /* 0x0000001817008223 */ /* 0x010fc60000000000 */
[----:B------:R-:W-:Y:S01]  /*0550*/  ISETP.NE.AND P0, PT, R7, R3, PT ;  /* 0x000000030700720c */ /* 0x000fe20003f05270 */
[----:B-----5:R-:W-:-:S04]  /*0560*/  @!P3 FFMA R0, R13, R25, R0 ;  /* 0x000000190d00b223 */ /* 0x020fc80000000000 */
[----:B---3--:R-:W-:-:S04]  /*0570*/  @!P2 FFMA R0, R11, R5, R0 ;  /* 0x000000050b00a223 */ /* 0x008fc80000000000 */
[----:B------:R-:W-:-:S04]  /*0580*/  @!P1 FFMA R0, R9, R6, R0 ;  /* 0x0000000609009223 */ /* 0x000fc80000000000 */
[----:B------:R-:W-:-:S04]  /*0590*/  @!P5 FFMA R0, R17, R22, R0 ;  /* 0x000000161100d223 */ /* 0x000fc80000000000 */
[----:B--2---:R-:W-:-:S04]  /*05a0*/  @!P4 FFMA R0, R19, R12, R0 ;  /* 0x0000000c1300c223 */ /* 0x004fc80000000000 */
[----:B------:R-:W-:Y:S01]  /*05b0*/  @!P6 FFMA R0, R21, R10, R0 ;  /* 0x0000000a1500e223 */ /* 0x000fe20000000000 */
[----:B------:R-:W-:Y:S06]  /*05c0*/  @P0 BRA `(.L_x_2) ;  /* 0xfffffff800ec0947 */ /* 0x000fec000383ffff */
.L_x_1:
[----:B------:R-:W-:Y:S05]  /*05d0*/  BRA.U !UP1, `(.L_x_0) ;  /* 0x0000000509447547 */ /* 0x000fea000b800000 */
[----:B------:R-:W0:Y:S01]  /*05e0*/  LDCU UR4, c[0x0][0x39c] ;  /* 0x00007380ff0477ac */ /* 0x000e220008000800 */
[----:B------:R-:W-:Y:S02]  /*05f0*/  UISETP.GE.U32.AND UP0, UPT, UR6, 0x4, UPT ;  /* 0x000000040600788c */ /* 0x000fe4000bf06070 */
[----:B0-----:R-:W-:-:S04]  /*0600*/  ULOP3.LUT UR5, UR4, 0x3, URZ, 0xc0, !UPT ;  /* 0x0000000304057892 */ /* 0x001fc8000f8ec0ff */
[----:B------:R-:W-:-:S03]  /*0610*/  UISETP.NE.AND UP1, UPT, UR5, URZ, UPT ;  /* 0x000000ff0500728c */ /* 0x000fc6000bf25270 */
[----:B------:R-:W-:Y:S08]  /*0620*/  BRA.U !UP0, `(.L_x_3) ;  /* 0x0000000108907547 */ /* 0x000ff0000b800000 */
[----:B------:R-:W0:Y:S01]  /*0630*/  LDCU UR6, c[0x0][0x398] ;  /* 0x00007300ff0677ac */ /* 0x000e220008000800 */
[----:B------:R-:W-:Y:S01]  /*0640*/  IMAD.IADD R17, R4, 0x1, R3 ;  /* 0x0000000104117824 */ /* 0x000fe200078e0203 */
[----:B------:R-:W1:Y:S03]  /*0650*/  LDC.64 R8, c[0x0][0x388] ;  /* 0x0000e200ff087b82 */ /* 0x000e660000000a00 */
[C---:B------:R-:W-:Y:S01]  /*0660*/  VIADD R5, R17.reuse, 0x3 ;  /* 0x0000000311057836 */ /* 0x040fe20000000000 */
[C---:B------:R-:W-:Y:S02]  /*0670*/  IADD3 R19, PT, PT, R17.reuse, 0x1, RZ ;  /* 0x0000000111137810 */ /* 0x040fe40007ffe0ff */
[C---:B------:R-:W-:Y:S02]  /*0680*/  IADD3 R21, PT, PT, R17.reuse, 0x2, RZ ;  /* 0x0000000211157810 */ /* 0x040fe40007ffe0ff */
[----:B0-----:R-:W-:-:S02]  /*0690*/  ISETP.GE.AND P0, PT, R17, UR6, PT ;  /* 0x0000000611007c0c */ /* 0x001fc4000bf06270 */
[----:B------:R-:W-:Y:S02]  /*06a0*/  ISETP.GE.AND P1, PT, R19, UR6, PT ;  /* 0x0000000613007c0c */ /* 0x000fe4000bf26270 */
[----:B------:R-:W-:Y:S02]  /*06b0*/  ISETP.LT.OR P0, PT, R17, RZ, P0 ;  /* 0x000000ff1100720c */ /* 0x000fe40000701670 */
[----:B------:R-:W-:Y:S02]  /*06c0*/  ISETP.GE.AND P2, PT, R21, UR6, PT ;  /* 0x0000000615007c0c */ /* 0x000fe4000bf46270 */
[----:B------:R-:W-:Y:S01]  /*06d0*/  ISETP.LT.OR P1, PT, R19, RZ, P1 ;  /* 0x000000ff1300720c */ /* 0x000fe20000f21670 */
[----:B-1----:R-:W-:Y:S01]  /*06e0*/  IMAD.WIDE.U32 R8, R3, 0x4, R8 ;  /* 0x0000000403087825 */ /* 0x002fe200078e0008 */
[----:B------:R-:W-:Y:S02]  /*06f0*/  ISETP.LT.OR P2, PT, R21, RZ, P2 ;  /* 0x000000ff1500720c */ /* 0x000fe40001741670 */
[----:B------:R-:W-:-:S04]  /*0700*/  ISETP.GE.AND P3, PT, R5, UR6, PT ;  /* 0x0000000605007c0c */ /* 0x000fc8000bf66270 */
[----:B------:R-:W-:Y:S01]  /*0710*/  ISETP.LT.OR P3, PT, R5, RZ, P3 ;  /* 0x000000ff0500720c */ /* 0x000fe20001f61670 */
[----:B------:R-:W0:Y:S01]  /*0720*/  @!P0 LDC.64 R14, c[0x0][0x380] ;  /* 0x0000e000ff0e8b82 */ /* 0x000e220000000a00 */
[----:B------:R-:W2:Y:S07]  /*0730*/  @!P0 LDG.E R16, desc[UR8][R8.64] ;  /* 0x0000000808108981 */ /* 0x000eae000c1e1900 */
[----:B------:R-:W1:Y:S04]  /*0740*/  @!P1 LDC.64 R12, c[0x0][0x380] ;  /* 0x0000e000ff0c9b82 */ /* 0x000e680000000a00 */
[----:B------:R-:W3:Y:S04]  /*0750*/  @!P3 LDG.E R18, desc[UR8][R8.64+0xc] ;  /* 0x00000c080812b981 */ /* 0x000ee8000c1e1900 */
[----:B------:R-:W4:Y:S08]  /*0760*/  @!P2 LDC.64 R10, c[0x0][0x380] ;  /* 0x0000e000ff0aab82 */ /* 0x000f300000000a00 */
[----:B------:R-:W5:Y:S01]  /*0770*/  @!P3 LDC.64 R6, c[0x0][0x380] ;  /* 0x0000e000ff06bb82 */ /* 0x000f620000000a00 */
[----:B0-----:R-:W-:-:S02]  /*0780*/  @!P0 IMAD.WIDE.U32 R14, R17, 0x4, R14 ;  /* 0x00000004110e8825 */ /* 0x001fc400078e000e */
[----:B------:R-:W3:Y:S04]  /*0790*/  @!P1 LDG.E R17, desc[UR8][R8.64+0x4] ;  /* 0x0000040808119981 */ /* 0x000ee8000c1e1900 */
[----:B------:R-:W2:Y:S01]  /*07a0*/  @!P0 LDG.E R15, desc[UR8][R14.64] ;  /* 0x000000080e0f8981 */ /* 0x000ea2000c1e1900 */
[----:B-1----:R-:W-:-:S06]  /*07b0*/  @!P1 IMAD.WIDE.U32 R12, R19, 0x4, R12 ;  /* 0x00000004130c9825 */ /* 0x002fcc00078e000c */
[----:B------:R-:W3:Y:S01]  /*07c0*/  @!P1 LDG.E R13, desc[UR8][R12.64] ;  /* 0x000000080c0d9981 */ /* 0x000ee2000c1e1900 */
[----:B----4-:R-:W-:-:S06]  /*07d0*/  @!P2 IMAD.WIDE.U32 R10, R21, 0x4, R10 ;  /* 0x00000004150aa825 */ /* 0x010fcc00078e000a */
[----:B------:R-:W4:Y:S01]  /*07e0*/  @!P2 LDG.E R11, desc[UR8][R10.64] ;  /* 0x000000080a0ba981 */ /* 0x000f22000c1e1900 */
[----:B-----5:R-:W-:-:S03]  /*07f0*/  @!P3 IMAD.WIDE.U32 R6, R5, 0x4, R6 ;  /* 0x000000040506b825 */ /* 0x020fc600078e0006 */
[----:B------:R-:W4:Y:S04]  /*0800*/  @!P2 LDG.E R5, desc[UR8][R8.64+0x8] ;  /* 0x000008080805a981 */ /* 0x000f28000c1e1900 */
[----:B------:R-:W5:Y:S01]  /*0810*/  @!P3 LDG.E R7, desc[UR8][R6.64] ;  /* 0x000000080607b981 */ /* 0x000f62000c1e1900 */
[----:B------:R-:W-:Y:S01]  /*0820*/  IADD3 R3, PT, PT, R3, 0x4, RZ ;  /* 0x0000000403037810 */ /* 0x000fe20007ffe0ff */
[----:B--2---:R-:W-:-:S04]  /*0830*/  @!P0 FFMA R0, R15, R16, R0 ;  /* 0x000000100f008223 */ /* 0x004fc80000000000 */
[----:B---3--:R-:W-:-:S04]  /*0840*/  @!P1 FFMA R0, R13, R17, R0 ;  /* 0x000000110d009223 */ /* 0x008fc80000000000 */
[----:B----4-:R-:W-:-:S04]  /*0850*/  @!P2 FFMA R0, R11, R5, R0 ;  /* 0x000000050b00a223 */ /* 0x010fc80000000000 */
[----:B-----5:R-:W-:-:S07]  /*0860*/  @!P3 FFMA R0, R7, R18, R0 ;  /* 0x000000120700b223 */ /* 0x020fce0000000000 */
.L_x_3:
[----:B------:R-:W-:Y:S05]  /*0870*/  BRA.U !UP1, `(.L_x_0) ;  /* 0x00000001099c7547 */ /* 0x000fea000b800000 */
[----:B------:R-:W-:Y:S02]  /*0880*/  UISETP.NE.AND UP0, UPT, UR5, 0x1, UPT ;  /* 0x000000010500788c */ /* 0x000fe4000bf05270 */
[----:B------:R-:W-:-:S04]  /*0890*/  ULOP3.LUT UR4, UR4, 0x1, URZ, 0xc0, !UPT ;  /* 0x0000000104047892 */ /* 0x000fc8000f8ec0ff */
[----:B------:R-:W-:-:S03]  /*08a0*/  UISETP.NE.U32.AND UP1, UPT, UR4, 0x1, UPT ;  /* 0x000000010400788c */ /* 0x000fc6000bf25070 */
[----:B------:R-:W-:Y:S08]  /*08b0*/  BRA.U !UP0, `(.L_x_4) ;  /* 0x0000000108507547 */ /* 0x000ff0000b800000 */
[----:B------:R-:W0:Y:S01]  /*08c0*/  LDCU UR4, c[0x0][0x398] ;  /* 0x00007300ff0477ac */ /* 0x000e220008000800 */
[----:B------:R-:W-:Y:S01]  /*08d0*/  IADD3 R5, PT, PT, R4, R3, RZ ;  /* 0x0000000304057210 */ /* 0x000fe20007ffe0ff */
[----:B------:R-:W1:Y:S04]  /*08e0*/  LDC.64 R6, c[0x0][0x388] ;  /* 0x0000e200ff067b82 */ /* 0x000e680000000a00 */
[C---:B------:R-:W-:Y:S01]  /*08f0*/  VIADD R15, R5.reuse, 0x1 ;  /* 0x00000001050f7836 */ /* 0x040fe20000000000 */
[----:B0-----:R-:W-:-:S04]  /*0900*/  ISETP.GE.AND P0, PT, R5, UR4, PT ;  /* 0x0000000405007c0c */ /* 0x001fc8000bf06270 */
[----:B------:R-:W-:Y:S02]  /*0910*/  ISETP.GE.AND P1, PT, R15, UR4, PT ;  /* 0x000000040f007c0c */ /* 0x000fe4000bf26270 */
[----:B------:R-:W-:Y:S02]  /*0920*/  ISETP.LT.OR P0, PT, R5, RZ, P0 ;  /* 0x000000ff0500720c */ /* 0x000fe40000701670 */
[----:B------:R-:W-:Y:S01]  /*0930*/  ISETP.LT.OR P1, PT, R15, RZ, P1 ;  /* 0x000000ff0f00720c */ /* 0x000fe20000f21670 */
[----:B-1----:R-:W-:-:S10]  /*0940*/  IMAD.WIDE.U32 R10, R3, 0x4, R6 ;  /* 0x00000004030a7825 */ /* 0x002fd400078e0006 */
[----:B------:R-:W0:Y:S08]  /*0950*/  @!P0 LDC.64 R8, c[0x0][0x380] ;  /* 0x0000e000ff088b82 */ /* 0x000e300000000a00 */
[----:B------:R-:W1:Y:S01]  /*0960*/  @!P1 LDC.64 R12, c[0x0][0x380] ;  /* 0x0000e000ff0c9b82 */ /* 0x000e620000000a00 */
[----:B0-----:R-:W-:Y:S02]  /*0970*/  @!P0 IMAD.WIDE.U32 R6, R5, 0x4, R8 ;  /* 0x0000000405068825 */ /* 0x001fe400078e0008 */
[----:B------:R-:W2:Y:S04]  /*0980*/  @!P0 LDG.E R5, desc[UR8][R10.64] ;  /* 0x000000080a058981 */ /* 0x000ea8000c1e1900 */
[----:B------:R-:W2:Y:S01]  /*0990*/  @!P0 LDG.E R7, desc[UR8][R6.64] ;  /* 0x0000000806078981 */ /* 0x000ea2000c1e1900 */
[----:B-1----:R-:W-:-:S03]  /*09a0*/  @!P1 IMAD.WIDE.U32 R8, R15, 0x4, R12 ;  /* 0x000000040f089825 */ /* 0x002fc600078e000c */
[----:B------:R-:W3:Y:S04]  /*09b0*/  @!P1 LDG.E R12, desc[UR8][R10.64+0x4] ;  /* 0x000004080a0c9981 */ /* 0x000ee8000c1e1900 */
[----:B------:R-:W3:Y:S01]  /*09c0*/  @!P1 LDG.E R9, desc[UR8][R8.64] ;  /* 0x0000000808099981 */ /* 0x000ee2000c1e1900 */
[----:B------:R-:W-:Y:S01]  /*09d0*/  IADD3 R3, PT, PT, R3, 0x2, RZ ;  /* 0x0000000203037810 */ /* 0x000fe20007ffe0ff */
[----:B--2---:R-:W-:-:S04]  /*09e0*/  @!P0 FFMA R0, R7, R5, R0 ;  /* 0x0000000507008223 */ /* 0x004fc80000000000 */
[----:B---3--:R-:W-:-:S07]  /*09f0*/  @!P1 FFMA R0, R9, R12, R0 ;  /* 0x0000000c09009223 */ /* 0x008fce0000000000 */
.L_x_4:
[----:B------:R-:W-:Y:S05]  /*0a00*/  BRA.U UP1, `(.L_x_0) ;  /* 0x0000000101387547 */ /* 0x000fea000b800000 */
[----:B------:R-:W0:Y:S01]  /*0a10*/  LDCU UR4, c[0x0][0x398] ;  /* 0x00007300ff0477ac */ /* 0x000e220008000800 */
[----:B------:R-:W-:Y:S01]  /*0a20*/  IADD3 R9, PT, PT, R4, R3, RZ ;  /* 0x0000000304097210 */ /* 0x000fe20007ffe0ff */
[----:B------:R-:W-:Y:S03]  /*0a30*/  BSSY.RECONVERGENT B0, `(.L_x_0) ;  /* 0x000000b000007945 */ /* 0x000fe60003800200 */
[----:B0-----:R-:W-:-:S04]  /*0a40*/  ISETP.GE.AND P0, PT, R9, UR4, PT ;  /* 0x0000000409007c0c */ /* 0x001fc8000bf06270 */
[----:B------:R-:W-:-:S13]  /*0a50*/  ISETP.LT.OR P0, PT, R9, RZ, P0 ;  /* 0x000000ff0900720c */ /* 0x000fda0000701670 */
[----:B------:R-:W-:Y:S05]  /*0a60*/  @P0 BRA `(.L_x_5) ;  /* 0x00000000001c0947 */ /* 0x000fea0003800000 */
[----:B------:R-:W0:Y:S08]  /*0a70*/  LDC.64 R4, c[0x0][0x380] ;  /* 0x0000e000ff047b82 */ /* 0x000e300000000a00 */
[----:B------:R-:W1:Y:S01]  /*0a80*/  LDC.64 R6, c[0x0][0x388] ;  /* 0x0000e200ff067b82 */ /* 0x000e620000000a00 */
[----:B0-----:R-:W-:-:S06]  /*0a90*/  IMAD.WIDE.U32 R4, R9, 0x4, R4 ;  /* 0x0000000409047825 */ /* 0x001fcc00078e0004 */
[----:B------:R-:W2:Y:S01]  /*0aa0*/  LDG.E R5, desc[UR8][R4.64] ;  /* 0x0000000804057981 */ /* 0x000ea2000c1e1900 */
[----:B-1----:R-:W-:-:S06]  /*0ab0*/  IMAD.WIDE.U32 R6, R3, 0x4, R6 ;  /* 0x0000000403067825 */ /* 0x002fcc00078e0006 */
[----:B------:R-:W2:Y:S02]  /*0ac0*/  LDG.E R6, desc[UR8][R6.64] ;  /* 0x0000000806067981 */ /* 0x000ea4000c1e1900 */
[----:B--2---:R-:W-:-:S07]  /*0ad0*/  FFMA R0, R5, R6, R0 ;  /* 0x0000000605007223 */ /* 0x004fce0000000000 */
.L_x_5:
[----:B------:R-:W-:Y:S05]  /*0ae0*/  BSYNC.RECONVERGENT B0 ;  /* 0x0000000000007941 */ /* 0x000fea0003800200 */
.L_x_0:
[----:B------:R-:W0:Y:S02]  /*0af0*/  LDC.64 R4, c[0x0][0x390] ;  /* 0x0000e400ff047b82 */ /* 0x000e240000000a00 */
[----:B0-----:R-:W-:-:S05]  /*0b00*/  IMAD.WIDE R2, R2, 0x4, R4 ;  /* 0x0000000402027825 */ /* 0x001fca00078e0204 */
[----:B------:R-:W-:Y:S01]  /*0b10*/  STG.E desc[UR8][R2.64], R0 ;  /* 0x0000000002007986 */ /* 0x000fe2000c101908 */
[----:B------:R-:W-:Y:S05]  /*0b20*/  EXIT ;  /* 0x000000000000794d */ /* 0x000fea0003800000 */
.L_x_6:
[----:B------:R-:W-:-:S00]  /*0b30*/  BRA `(.L_x_6) ;  /* 0xfffffffc00fc7947 */ /* 0x000fc0000383ffff */
[----:B------:R-:W-:-:S00]  /*0b40*/  NOP ;  /* 0x0000000000007918 */ /* 0x000fc00000000000 */
        /* <DEDUP_REMOVED lines=11> */
.L_x_20:


//--------------------- .text._Z19get_final_min_arrayPf --------------------------
	.section	.text._Z19get_final_min_arrayPf,"ax",@progbits
	.align	128
        .global         _Z19get_final_min_arrayPf
        .type           _Z19get_final_min_arrayPf,@function
        .size           _Z19get_final_min_arrayPf,(.L_x_21 - _Z19get_final_min_arrayPf)
        .other          _Z19get_final_min_arrayPf,@"STO_CUDA_ENTRY STV_DEFAULT"
_Z19get_final_min_arrayPf:
.text._Z19get_final_min_arrayPf:
[----:B------:R-:W-:Y:S01]  /*0000*/  LDC R1, c[0x0][0x37c] ;  /* 0x0000df00ff017b82 */ /* 0x000fe20000000800 */
[----:B------:R-:W0:Y:S07]  /*0010*/  S2R R7, SR_TID.X ;  /* 0x0000000000077919 */ /* 0x000e2e0000002100 */
[----:B------:R-:W1:Y:S01]  /*0020*/  LDC.64 R2, c[0x0][0x380] ;  /* 0x0000e000ff027b82 */ /* 0x000e620000000a00 */
[----:B------:R-:W0:Y:S01]  /*0030*/  LDCU UR8, c[0x0][0x360] ;  /* 0x00006c00ff0877ac */ /* 0x000e220008000800 */
[----:B------:R-:W0:Y:S01]  /*0040*/  S2R R4, SR_CTAID.X ;  /* 0x0000000000047919 */ /* 0x000e220000002500 */
[----:B------:R-:W2:Y:S01]  /*0050*/  LDCU.64 UR6, c[0x0][0x358] ;  /* 0x00006b00ff0677ac */ /* 0x000ea20008000a00 */
[----:B0-----:R-:W-:-:S04]  /*0060*/  IMAD R5, R4, UR8, R7 ;  /* 0x0000000804057c24 */ /* 0x001fc8000f8e0207 */
[----:B-1----:R-:W-:-:S06]  /*0070*/  IMAD.WIDE.U32 R2, R5, 0x4, R2 ;  /* 0x0000000405027825 */ /* 0x002fcc00078e0002 */
[----:B--2---:R-:W2:Y:S01]  /*0080*/  LDG.E R2, desc[UR6][R2.64] ;  /* 0x0000000602027981 */ /* 0x004ea2000c1e1900 */
[----:B------:R-:W0:Y:S01]  /*0090*/  S2UR UR5, SR_CgaCtaId ;  /* 0x00000000000579c3 */ /* 0x000e220000008800 */
[----:B------:R-:W-:Y:S01]  /*00a0*/  UMOV UR4, 0x400 ;  /* 0x0000040000047882 */ /* 0x000fe20000000000 */
[----:B------:R-:W-:Y:S02]  /*00b0*/  UISETP.GE.U32.AND UP0, UPT, UR8, 0x2, UPT ;  /* 0x000000020800788c */ /* 0x000fe4000bf06070 */
[----:B0-----:R-:W-:-:S06]  /*00c0*/  ULEA UR4, UR5, UR4, 0x18 ;  /* 0x0000000405047291 */ /* 0x001fcc000f8ec0ff */
[----:B------:R-:W-:-:S05]  /*00d0*/  LEA R5, R7, UR4, 0x2 ;  /* 0x0000000407057c11 */ /* 0x000fca000f8e10ff */
[----:B--2---:R0:W-:Y:S01]  /*00e0*/  STS [R5], R2 ;  /* 0x0000000205007388 */ /* 0x0041e20000000800 */
[----:B------:R-:W-:Y:S06]  /*00f0*/  BAR.SYNC.DEFER_BLOCKING 0x0 ;  /* 0x0000000000007b1d */ /* 0x000fec0000010000 */
[----:B------:R-:W-:Y:S05]  /*0100*/  BRA.U !UP0, `(.L_x_7) ;  /* 0x00000001083c7547 */ /* 0x000fea000b800000 */
[----:B------:R-:W-:-:S07]  /*0110*/  IMAD.U32 R0, RZ, RZ, UR8 ;  /* 0x00000008ff007e24 */ /* 0x000fce000f8e00ff */
.L_x_10:
[--C-:B------:R-:W-:Y:S01]  /*0120*/  IMAD.MOV.U32 R6, RZ, RZ, R0.reuse ;  /* 0x000000ffff067224 */ /* 0x100fe200078e0000 */
[----:B------:R-:W-:Y:S01]  /*0130*/  SHF.R.U32.HI R0, RZ, 0x1, R0 ;  /* 0x00000001ff007819 */ /* 0x000fe20000011600 */
[----:B------:R-:W-:Y:S03]  /*0140*/  BSSY.RECONVERGENT B0, `(.L_x_8) ;  /* 0x0000008000007945 */ /* 0x000fe60003800200 */
[----:B------:R-:W-:-:S13]  /*0150*/  ISETP.GE.U32.AND P0, PT, R7, R0, PT ;  /* 0x000000000700720c */ /* 0x000fda0003f06070 */
[----:B-1----:R-:W-:Y:S05]  /*0160*/  @P0 BRA `(.L_x_9) ;  /* 0x0000000000140947 */ /* 0x002fea0003800000 */
[----:B0-----:R-:W-:Y:S01]  /*0170*/  IMAD R2, R0, 0x4, R5 ;  /* 0x0000000400027824 */ /* 0x001fe200078e0205 */
[----:B------:R-:W-:Y:S05]  /*0180*/  LDS R3, [R5] ;  /* 0x0000000005037984 */ /* 0x000fea0000000800 */
[----:B------:R-:W0:Y:S02]  /*0190*/  LDS R2, [R2] ;  /* 0x0000000002027984 */ /* 0x000e240000000800 */
[----:B0-----:R-:W-:-:S13]  /*01a0*/  FSETP.GEU.AND P0, PT, R2, R3, PT ;  /* 0x000000030200720b */ /* 0x001fda0003f0e000 */
[----:B------:R1:W-:Y:S02]  /*01b0*/  @!P0 STS [R5], R2 ;  /* 0x0000000205008388 */ /* 0x0003e40000000800 */
.L_x_9:
[----:B------:R-:W-:Y:S05]  /*01c0*/  BSYNC.RECONVERGENT B0 ;  /* 0x0000000000007941 */ /* 0x000fea0003800200 */
.L_x_8:
[----:B------:R-:W-:Y:S01]  /*01d0*/  BAR.SYNC.DEFER_BLOCKING 0x0 ;  /* 0x0000000000007b1d */ /* 0x000fe20000010000 */
[----:B------:R-:W-:-:S13]  /*01e0*/  ISETP.GT.U32.AND P0, PT, R6, 0x3, PT ;  /* 0x000000030600780c */ /* 0x000fda0003f04070 */
[----:B------:R-:W-:Y:S05]  /*01f0*/  @P0 BRA `(.L_x_10) ;  /* 0xfffffffc00c80947 */ /* 0x000fea000383ffff */
.L_x_7:
[----:B------:R-:W-:-:S13]  /*0200*/  ISETP.NE.AND P0, PT, R7, RZ, PT ;  /* 0x000000ff0700720c */ /* 0x000fda0003f05270 */
[----:B------:R-:W-:Y:S05]  /*0210*/  @P0 EXIT ;  /* 0x000000000000094d */ /* 0x000fea0003800000 */
[----:B------:R-:W2:Y:S01]  /*0220*/  S2UR UR5, SR_CgaCtaId ;  /* 0x00000000000579c3 */ /* 0x000ea20000008800 */
[----:B------:R-:W-:-:S07]  /*0230*/  UMOV UR4, 0x400 ;  /* 0x0000040000047882 */ /* 0x000fce0000000000 */
[----:B01----:R-:W0:Y:S01]  /*0240*/  LDC.64 R2, c[0x0][0x380] ;  /* 0x0000e000ff027b82 */ /* 0x003e220000000a00 */
[----:B--2---:R-:W-:Y:S01]  /*0250*/  ULEA UR4, UR5, UR4, 0x18 ;  /* 0x0000000405047291 */ /* 0x004fe2000f8ec0ff */
[----:B0-----:R-:W-:-:S08]  /*0260*/  IMAD.WIDE.U32 R2, R4, 0x4, R2 ;  /* 0x0000000404027825 */ /* 0x001fd000078e0002 */
[----:B------:R-:W0:Y:S04]  /*0270*/  LDS R5, [UR4] ;  /* 0x00000004ff057984 */ /* 0x000e280008000800 */
[----:B0-----:R-:W-:Y:S01]  /*0280*/  STG.E desc[UR6][R2.64], R5 ;  /* 0x0000000502007986 */ /* 0x001fe2000c101906 */
[----:B------:R-:W-:Y:S05]  /*0290*/  EXIT ;  /* 0x000000000000794d */ /* 0x000fea0003800000 */
.L_x_11:
        /* <DEDUP_REMOVED lines=14> */
.L_x_21:


//--------------------- .text._Z13get_min_arrayPfS_ --------------------------
	.section	.text._Z13get_min_arrayPfS_,"ax",@progbits
	.align	128
        .global         _Z13get_min_arrayPfS_
        .type           _Z13get_min_arrayPfS_,@function
        .size           _Z13get_min_arrayPfS_,(.L_x_22 - _Z13get_min_arrayPfS_)
        .other          _Z13get_min_arrayPfS_,@"STO_CUDA_ENTRY STV_DEFAULT"
_Z13get_min_arrayPfS_:
.text._Z13get_min_arrayPfS_:
        /* <DEDUP_REMOVED lines=18> */
.L_x_15:
        /* <DEDUP_REMOVED lines=10> */
.L_x_14:
[----:B------:R-:W-:Y:S05]  /*01c0*/  BSYNC.RECONVERGENT B0 ;  /* 0x0000000000007941 */ /* 0x000fea0003800200 */
.L_x_13:
[----:B------:R-:W-:Y:S01]  /*01d0*/  BAR.SYNC.DEFER_BLOCKING 0x0 ;  /* 0x0000000000007b1d */ /* 0x000fe20000010000 */
[----:B------:R-:W-:-:S13]  /*01e0*/  ISETP.GT.U32.AND P0, PT, R6, 0x3, PT ;  /* 0x000000030600780c */ /* 0x000fda0003f04070 */
[----:B------:R-:W-:Y:S05]  /*01f0*/  @P0 BRA `(.L_x_15) ;  /* 0xfffffffc00c80947 */ /* 0x000fea000383ffff */
.L_x_12:
        /* <DEDUP_REMOVED lines=10> */
.L_x_16:
        /* <DEDUP_REMOVED lines=14> */
.L_x_22:


//--------------------- .text._Z9sum_arrayPfS_i   --------------------------
	.section	.text._Z9sum_arrayPfS_i,"ax",@progbits
	.align	128
        .global         _Z9sum_arrayPfS_i
        .type           _Z9sum_arrayPfS_i,@function
        .size           _Z9sum_arrayPfS_i,(.L_x_23 - _Z9sum_arrayPfS_i)
        .other          _Z9sum_arrayPfS_i,@"STO_CUDA_ENTRY STV_DEFAULT"
_Z9sum_arrayPfS_i:
.text._Z9sum_arrayPfS_i:
[----:B------:R-:W-:Y:S01]  /*0000*/  LDC R1, c[0x0][0x37c] ;  /* 0x0000df00ff017b82 */ /* 0x000fe20000000800 */
[----:B------:R-:W0:Y:S01]  /*0010*/  S2R R5, SR_TID.X ;  /* 0x0000000000057919 */ /* 0x000e220000002100 */
[----:B------:R-:W0:Y:S02]  /*0020*/  LDCU UR4, c[0x0][0x390] ;  /* 0x00007200ff0477ac */ /* 0x000e240008000800 */
[----:B0-----:R-:W-:-:S13]  /*0030*/  ISETP.GE.AND P0, PT, R5, UR4, PT ;  /* 0x0000000405007c0c */ /* 0x001fda000bf06270 */
[----:B------:R-:W-:Y:S05]  /*0040*/  @P0 EXIT ;  /* 0x000000000000094d */ /* 0x000fea0003800000 */
[----:B------:R-:W0:Y:S01]  /*0050*/  LDC.64 R2, c[0x0][0x380] ;  /* 0x0000e000ff027b82 */ /* 0x000e220000000a00 */
[----:B------:R-:W1:Y:S01]  /*0060*/  LDCU.64 UR4, c[0x0][0x358] ;  /* 0x00006b00ff0477ac */ /* 0x000e620008000a00 */
[----:B0-----:R-:W-:-:S06]  /*0070*/  IMAD.WIDE.U32 R2, R5, 0x4, R2 ;  /* 0x0000000405027825 */ /* 0x001fcc00078e0002 */
[----:B-1----:R-:W2:Y:S01]  /*0080*/  LDG.E R3, desc[UR4][R2.64] ;  /* 0x0000000402037981 */ /* 0x002ea2000c1e1900 */
[----:B------:R-:W2:Y:S03]  /*0090*/  LDC.64 R4, c[0x0][0x388] ;  /* 0x0000e200ff047b82 */ /* 0x000ea60000000a00 */
[----:B--2---:R-:W-:Y:S01]  /*00a0*/  REDG.E.ADD.F32.FTZ.RN.STRONG.GPU desc[UR4][R4.64], R3 ;  /* 0x00000003040079a6 */ /* 0x004fe2000c12f304 */
[----:B------:R-:W-:Y:S05]  /*00b0*/  EXIT ;  /* 0x000000000000794d */ /* 0x000fea0003800000 */
.L_x_17:
        /* <DEDUP_REMOVED lines=12> */
.L_x_23:


//--------------------- .text._Z12fill_0_blockPf  --------------------------
	.section	.text._Z12fill_0_blockPf,"ax",@progbits
	.align	128
        .global         _Z12fill_0_blockPf
        .type           _Z12fill_0_blockPf,@function
        .size           _Z12fill_0_blockPf,(.L_x_24 - _Z12fill_0_blockPf)
        .other          _Z12fill_0_blockPf,@"STO_CUDA_ENTRY STV_DEFAULT"
_Z12fill_0_blockPf:
.text._Z12fill_0_blockPf:
[----:B------:R-:W-:Y:S01]  /*0000*/  LDC R1, c[0x0][0x37c] ;  /* 0x0000df00ff017b82 */ /* 0x000fe20000000800 */
[----:B------:R-:W0:Y:S07]  /*0010*/  S2R R5, SR_TID.X ;  /* 0x0000000000057919 */ /* 0x000e2e0000002100 */
[----:B------:R-:W0:Y:S01]  /*0020*/  LDC.64 R2, c[0x0][0x380] ;  /* 0x0000e000ff027b82 */ /* 0x000e220000000a00 */
[----:B------:R-:W1:Y:S01]  /*0030*/  LDCU.64 UR4, c[0x0][0x358] ;  /* 0x00006b00ff0477ac */ /* 0x000e620008000a00 */
[----:B0-----:R-:W-:-:S05]  /*0040*/  IMAD.WIDE.U32 R2, R5, 0x4, R2 ;  /* 0x0000000405027825 */ /* 0x001fca00078e0002 */
[----:B-1----:R-:W-:Y:S01]  /*0050*/  STG.E desc[UR4][R2.64], RZ ;  /* 0x000000ff02007986 */ /* 0x002fe2000c101904 */
[----:B------:R-:W-:Y:S05]  /*0060*/  EXIT ;  /* 0x000000000000794d */ /* 0x000fea0003800000 */
.L_x_18:
        /* <DEDUP_REMOVED lines=9> */
.L_x_24:


//--------------------- .text._Z12fill_1_blockPf  --------------------------
	.section	.text._Z12fill_1_blockPf,"ax",@progbits
	.align	128
        .global         _Z12fill_1_blockPf
        .type           _Z12fill_1_blockPf,@function
        .size           _Z12fill_1_blockPf,(.L_x_25 - _Z12fill_1_blockPf)
        .other          _Z12fill_1_blockPf,@"STO_CUDA_ENTRY STV_DEFAULT"
_Z12fill_1_blockPf:
.text._Z12fill_1_blockPf:
[----:B------:R-:W-:Y:S01]  /*0000*/  LDC R1, c[0x0][0x37c] ;  /* 0x0000df00ff017b82 */ /* 0x000fe20000000800 */
[----:B------:R-:W0:Y:S07]  /*0010*/  S2R R5, SR_TID.X ;  /* 0x0000000000057919 */ /* 0x000e2e0000002100 */
[----:B------:R-:W0:Y:S01]  /*0020*/  LDC.64 R2, c[0x0][0x380] ;  /* 0x0000e000ff027b82 */ /* 0x000e220000000a00 */
[----:B------:R-:W1:Y:S01]  /*0030*/  LDCU.64 UR4, c[0x0][0x358] ;  /* 0x00006b00ff0477ac */ /* 0x000e620008000a00 */
[----:B------:R-:W-:-:S02]  /*0040*/  HFMA2 R7, -RZ, RZ, 1.875, 0 ;  /* 0x3f800000ff077431 */ /* 0x000fc400000001ff */
[----:B0-----:R-:W-:-:S05]  /*0050*/  IMAD.WIDE.U32 R2, R5, 0x4, R2 ;  /* 0x0000000405027825 */ /* 0x001fca00078e0002 */
[----:B-1----:R-:W-:Y:S01]  /*0060*/  STG.E desc[UR4][R2.64], R7 ;  /* 0x0000000702007986 */ /* 0x002fe2000c101904 */
[----:B------:R-:W-:Y:S05]  /*0070*/  EXIT ;  /* 0x000000000000794d */ /* 0x000fea0003800000 */
.L_x_19:
        /* <DEDUP_REMOVED lines=16> */
.L_x_25:


//--------------------- .nv.shared.reserved.0     --------------------------
	.section	.nv.shared.reserved.0,"aw",@nobits
	.weak		__nv_reservedSMEM_offset_0_alias
	.size		__nv_reservedSMEM_offset_0_alias, 0, 64
	.other		__nv_reservedSMEM_offset_0_alias,@"STO_CUDA_RESERVED_SHARED STV_DEFAULT"
__nv_reservedSMEM_offset_0_alias:
	.zero		0
	.zero		64


//--------------------- .nv.shared._Z19get_final_min_arrayPf --------------------------
	.section	.nv.shared._Z19get_final_min_arrayPf,"aw",@nobits
	.sectionflags	@""
	.align	4
.nv.shared._Z19get_final_min_arrayPf:
	.zero		1152


//--------------------- .nv.shared._Z13get_min_arrayPfS_ --------------------------
	.section	.nv.shared._Z13get_min_arrayPfS_,"aw",@nobits
	.sectionflags	@""
	.align	4
.nv.shared._Z13get_min_arrayPfS_:
	.zero		1152


//--------------------- .nv.constant0._Z9convolutePfS_S_ii --------------------------
	.section	.nv.constant0._Z9convolutePfS_S_ii,"a",@progbits
	.sectionflags	@""
	.align	4
.nv.constant0._Z9convolutePfS_S_ii:
	.zero		928


//--------------------- .nv.constant0._Z19get_final_min_arrayPf --------------------------
	.section	.nv.constant0._Z19get_final_min_arrayPf,"a",@progbits
	.sectionflags	@""
	.align	4
.nv.constant0._Z19get_final_min_arrayPf:
	.zero		904


//--------------------- .nv.constant0._Z13get_min_arrayPfS_ --------------------------
	.section	.nv.constant0._Z13get_min_arrayPfS_,"a",@progbits
	.sectionflags	@""
	.align	4
.nv.constant0._Z13get_min_arrayPfS_:
	.zero		912


//--------------------- .nv.constant0._Z9sum_arrayPfS_i --------------------------
	.section	.nv.constant0._Z9sum_arrayPfS_i,"a",@progbits
	.sectionflags	@""
	.align	4
.nv.constant0._Z9sum_arrayPfS_i:
	.zero		916


//--------------------- .nv.constant0._Z12fill_0_blockPf --------------------------
	.section	.nv.constant0._Z12fill_0_blockPf,"a",@progbits
	.sectionflags	@""
	.align	4
.nv.constant0._Z12fill_0_blockPf:
	.zero		904


//--------------------- .nv.constant0._Z12fill_1_blockPf --------------------------
	.section	.nv.constant0._Z12fill_1_blockPf,"a",@progbits
	.sectionflags	@""
	.align	4
.nv.constant0._Z12fill_1_blockPf:
	.zero		904


//--------------------- SYMBOLS --------------------------

	.type		.nv.reservedSmem.offset0,@object
	.size		.nv.reservedSmem.offset0,0x4
	.type		.nv.reservedSmem.cap,@object
	.size		.nv.reservedSmem.cap,0x4
